	.target	sm_100

	.elftype	@"ET_EXEC"


//--------------------- .note.nv.tkinfo           --------------------------
	.section	.note.nv.tkinfo,"",@"SHT_NOTE"
	.sectionflags	@"SHF_NOTE_NV_TKINFO"
	.tkinfo
        /*0018*/ 	.word	0x00000081
        /*0030*/ 	.string	""
        /*0030*/ 	.string	"ptxas"
        /*0030*/ 	.string	"Cuda compilation tools, release 12.9, V12.9.86"
        /*0030*/ 	.string	"Build cuda_12.9.r12.9/compiler.36037853_0"
        /*0030*/ 	.string	"-regUsageLevel 10 -arch sm_100f -m 64 "



//--------------------- .note.nv.cuver            --------------------------
	.section	.note.nv.cuver,"",@"SHT_NOTE"
	.sectionflags	@"SHF_NOTE_NV_CUVER"
        /*0018*/ 	.short	0x0001
        /*001a*/ 	.short	0x0064
        /*001c*/ 	.short	0x0001
        /*001e*/ 	.short	0x0000
        /*0020*/ 	.short	0x0001
        /*0022*/ 	.short	0x0000


//--------------------- .nv.info                  --------------------------
	.section	.nv.info,"",@"SHT_CUDA_INFO"
	.align	4


	//----- nvinfo : EIATTR_REGCOUNT
	.align		4
        /*0000*/ 	.byte	0x04, 0x2f
        /*0002*/ 	.short	(.L_15 - .L_14)
	.align		4
.L_14:
        /*0004*/ 	.word	index@(_ZN9deep_gemm24sm100_fp8_gemm_1d1d_implILN4cute4UMMA5MajorE0ELS3_0ELj0ELj7168ELj2048ELj128ELj224ELj128ELj64ELj128ELj128ELj64ELj4ELj128ELj128ELj1ELb0ELj138ELNS_8GemmTypeE1ELb0EN7cutlass10bfloat16_tENS_16EpilogueIdentityEEEvPijjj14CUtensorMap_stS9_S9_S9_S9_)
        /*0008*/ 	.word	0x00000036


	//----- nvinfo : EIATTR_FRAME_SIZE
	.align		4
.L_15:
        /*000c*/ 	.byte	0x04, 0x11
        /*000e*/ 	.short	(.L_17 - .L_16)
	.align		4
.L_16:
        /*0010*/ 	.word	index@($__internal_3_$__cuda_sm20_div_u16)
        /*0014*/ 	.word	0x00000000


	//----- nvinfo : EIATTR_FRAME_SIZE
	.align		4
.L_17:
        /*0018*/ 	.byte	0x04, 0x11
        /*001a*/ 	.short	(.L_19 - .L_18)
	.align		4
.L_18:
        /*001c*/ 	.word	index@($__internal_2_$__cuda_sm10x_tcgen05_guardrail_trap_unallocated_columns_being_dealloced)
        /*0020*/ 	.word	0x00000000


	//----- nvinfo : EIATTR_FRAME_SIZE
	.align		4
.L_19:
        /*0024*/ 	.byte	0x04, 0x11
        /*0026*/ 	.short	(.L_21 - .L_20)
	.align		4
.L_20:
        /*0028*/ 	.word	index@($__internal_1_$__cuda_sm10x_tcgen05_guardrail_trap_phase_invalid_during_alloc)
        /*002c*/ 	.word	0x00000000


	//----- nvinfo : EIATTR_FRAME_SIZE
	.align		4
.L_21:
        /*0030*/ 	.byte	0x04, 0x11
        /*0032*/ 	.short	(.L_23 - .L_22)
	.align		4
.L_22:
        /*0034*/ 	.word	index@($__internal_0_$__cuda_sm10x_tcgen05_guardrail_trap_col_being_dealloced_not_returned_by_alloc)
        /*0038*/ 	.word	0x00000000


	//----- nvinfo : EIATTR_FRAME_SIZE
	.align		4
.L_23:
        /*003c*/ 	.byte	0x04, 0x11
        /*003e*/ 	.short	(.L_25 - .L_24)
	.align		4
.L_24:
        /*0040*/ 	.word	index@(_ZN9deep_gemm24sm100_fp8_gemm_1d1d_implILN4cute4UMMA5MajorE0ELS3_0ELj0ELj7168ELj2048ELj128ELj224ELj128ELj64ELj128ELj128ELj64ELj4ELj128ELj128ELj1ELb0ELj138ELNS_8GemmTypeE1ELb0EN7cutlass10bfloat16_tENS_16EpilogueIdentityEEEvPijjj14CUtensorMap_stS9_S9_S9_S9_)
        /*0044*/ 	.word	0x00000000


	//----- nvinfo : EIATTR_MIN_STACK_SIZE
	.align		4
.L_25:
        /*0048*/ 	.byte	0x04, 0x12
        /*004a*/ 	.short	(.L_27 - .L_26)
	.align		4
.L_26:
        /*004c*/ 	.word	index@(_ZN9deep_gemm24sm100_fp8_gemm_1d1d_implILN4cute4UMMA5MajorE0ELS3_0ELj0ELj7168ELj2048ELj128ELj224ELj128ELj64ELj128ELj128ELj64ELj4ELj128ELj128ELj1ELb0ELj138ELNS_8GemmTypeE1ELb0EN7cutlass10bfloat16_tENS_16EpilogueIdentityEEEvPijjj14CUtensorMap_stS9_S9_S9_S9_)
        /*0050*/ 	.word	0x00000000
.L_27:


//--------------------- .nv.info._ZN9deep_gemm24sm100_fp8_gemm_1d1d_implILN4cute4UMMA5MajorE0ELS3_0ELj0ELj7168ELj2048ELj128ELj224ELj128ELj64ELj128ELj128ELj64ELj4ELj128ELj128ELj1ELb0ELj138ELNS_8GemmTypeE1ELb0EN7cutlass10bfloat16_tENS_16EpilogueIdentityEEEvPijjj14CUtensorMap_stS9_S9_S9_S9_ --------------------------
	.section	.nv.info._ZN9deep_gemm24sm100_fp8_gemm_1d1d_implILN4cute4UMMA5MajorE0ELS3_0ELj0ELj7168ELj2048ELj128ELj224ELj128ELj64ELj128ELj128ELj64ELj4ELj128ELj128ELj1ELb0ELj138ELNS_8GemmTypeE1ELb0EN7cutlass10bfloat16_tENS_16EpilogueIdentityEEEvPijjj14CUtensorMap_stS9_S9_S9_S9_,"",@"SHT_CUDA_INFO"
	.sectionflags	@""
	.align	4


	//----- nvinfo : EIATTR_CUDA_API_VERSION
	.align		4
        /*0000*/ 	.byte	0x04, 0x37
        /*0002*/ 	.short	(.L_29 - .L_28)
.L_28:
        /*0004*/ 	.word	0x00000081


	//----- nvinfo : EIATTR_KPARAM_INFO
	.align		4
.L_29:
        /*0008*/ 	.byte	0x04, 0x17
        /*000a*/ 	.short	(.L_31 - .L_30)
.L_30:
        /*000c*/ 	.word	0x00000000
        /*0010*/ 	.short	0x0008
        /*0012*/ 	.short	0x0240
        /*0014*/ 	.byte	0x00, 0xf0, 0x01, 0x02


	//----- nvinfo : EIATTR_KPARAM_INFO
	.align		4
.L_31:
        /*0018*/ 	.byte	0x04, 0x17
        /*001a*/ 	.short	(.L_33 - .L_32)
.L_32:
        /*001c*/ 	.word	0x00000000
        /*0020*/ 	.short	0x0007
        /*0022*/ 	.short	0x01c0
        /*0024*/ 	.byte	0x00, 0xf0, 0x01, 0x02


	//----- nvinfo : EIATTR_KPARAM_INFO
	.align		4
.L_33:
        /*0028*/ 	.byte	0x04, 0x17
        /*002a*/ 	.short	(.L_35 - .L_34)
.L_34:
        /*002c*/ 	.word	0x00000000
        /*0030*/ 	.short	0x0006
        /*0032*/ 	.short	0x0140
        /*0034*/ 	.byte	0x00, 0xf0, 0x01, 0x02


	//----- nvinfo : EIATTR_KPARAM_INFO
	.align		4
.L_35:
        /*0038*/ 	.byte	0x04, 0x17
        /*003a*/ 	.short	(.L_37 - .L_36)
.L_36:
        /*003c*/ 	.word	0x00000000
        /*0040*/ 	.short	0x0005
        /*0042*/ 	.short	0x00c0
        /*0044*/ 	.byte	0x00, 0xf0, 0x01, 0x02


	//----- nvinfo : EIATTR_KPARAM_INFO
	.align		4
.L_37:
        /*0048*/ 	.byte	0x04, 0x17
        /*004a*/ 	.short	(.L_39 - .L_38)
.L_38:
        /*004c*/ 	.word	0x00000000
        /*0050*/ 	.short	0x0004
        /*0052*/ 	.short	0x0040
        /*0054*/ 	.byte	0x00, 0xf0, 0x01, 0x02


	//----- nvinfo : EIATTR_KPARAM_INFO
	.align		4
.L_39:
        /*0058*/ 	.byte	0x04, 0x17
        /*005a*/ 	.short	(.L_41 - .L_40)
.L_40:
        /*005c*/ 	.word	0x00000000
        /*0060*/ 	.short	0x0003
        /*0062*/ 	.short	0x0010
        /*0064*/ 	.byte	0x00, 0xf0, 0x11, 0x00


	//----- nvinfo : EIATTR_KPARAM_INFO
	.align		4
.L_41:
        /*0068*/ 	.byte	0x04, 0x17
        /*006a*/ 	.short	(.L_43 - .L_42)
.L_42:
        /*006c*/ 	.word	0x00000000
        /*0070*/ 	.short	0x0002
        /*0072*/ 	.short	0x000c
        /*0074*/ 	.byte	0x00, 0xf0, 0x11, 0x00


	//----- nvinfo : EIATTR_KPARAM_INFO
	.align		4
.L_43:
        /*0078*/ 	.byte	0x04, 0x17
        /*007a*/ 	.short	(.L_45 - .L_44)
.L_44:
        /*007c*/ 	.word	0x00000000
        /*0080*/ 	.short	0x0001
        /*0082*/ 	.short	0x0008
        /*0084*/ 	.byte	0x00, 0xf0, 0x11, 0x00


	//----- nvinfo : EIATTR_KPARAM_INFO
	.align		4
.L_45:
        /*0088*/ 	.byte	0x04, 0x17
        /*008a*/ 	.short	(.L_47 - .L_46)
.L_46:
        /*008c*/ 	.word	0x00000000
        /*0090*/ 	.short	0x0000
        /*0092*/ 	.short	0x0000
        /*0094*/ 	.byte	0x00, 0xf5, 0x21, 0x00


	//----- nvinfo : EIATTR_AT_ENTRY_FRAGMENTS
	.align		4
.L_47:
        /*0098*/ 	.byte	0x04, 0x4f
        /*009a*/ 	.short	(.L_49 - .L_48)


	//   ....[0]....
.L_48:
        /*009c*/ 	.word	0x00000004


	//----- nvinfo : EIATTR_RESERVED_SMEM_USED
	.align		4
.L_49:
        /*00a0*/ 	.byte	0x01, 0x41
	.zero		2


	//----- nvinfo : EIATTR_SPARSE_MMA_MASK
	.align		4
        /*00a4*/ 	.byte	0x03, 0x50
        /*00a6*/ 	.short	0x0000


	//----- nvinfo : EIATTR_TCGEN05_1CTA_USED
	.align		4
        /*00a8*/ 	.byte	0x01, 0x51
	.zero		2


	//----- nvinfo : EIATTR_MAXREG_COUNT
	.align		4
        /*00ac*/ 	.byte	0x03, 0x1b
        /*00ae*/ 	.short	0x00ff


	//----- nvinfo : EIATTR_NUM_BARRIERS
	.align		4
        /*00b0*/ 	.byte	0x02, 0x4c
        /*00b2*/ 	.byte	0x09
	.zero		1


	//----- nvinfo : EIATTR_INT_WARP_WIDE_INSTR_OFFSETS
	.align		4
        /*00b4*/ 	.byte	0x04, 0x31
        /*00b6*/ 	.short	(.L_51 - .L_50)


	//   ....[0]....
.L_50:
        /*00b8*/ 	.word	0x00005150


	//   ....[1]....
        /*00bc*/ 	.word	0x00005170


	//----- nvinfo : EIATTR_COOP_GROUP_MASK_REGIDS
	.align		4
.L_51:
        /*00c0*/ 	.byte	0x04, 0x29
        /*00c2*/ 	.short	(.L_53 - .L_52)


	//   ....[0]....
.L_52:
        /*00c4*/ 	.word	0xffffffff


	//   ....[1]....
        /*00c8*/ 	.word	0xffffffff


	//   ....[2]....
        /*00cc*/ 	.word	0xffffffff


	//   ....[3]....
        /*00d0*/ 	.word	0xffffffff


	//   ....[4]....
        /*00d4*/ 	.word	0xffffffff


	//   ....[5]....
        /*00d8*/ 	.word	0xffffffff


	//   ....[6]....
        /*00dc*/ 	.word	0xffffffff


	//   ....[7]....
        /*00e0*/ 	.word	0xffffffff


	//   ....[8]....
        /*00e4*/ 	.word	0xffffffff


	//   ....[9]....
        /*00e8*/ 	.word	0xffffffff


	//   ....[10]....
        /*00ec*/ 	.word	0xffffffff


	//   ....[11]....
        /*00f0*/ 	.word	0xffffffff


	//   ....[12]....
        /*00f4*/ 	.word	0xffffffff


	//   ....[13]....
        /*00f8*/ 	.word	0xffffffff


	//----- nvinfo : EIATTR_COOP_GROUP_INSTR_OFFSETS
	.align		4
.L_53:
        /*00fc*/ 	.byte	0x04, 0x28
        /*00fe*/ 	.short	(.L_55 - .L_54)


	//   ....[0]....
.L_54:
        /*0100*/ 	.word	0x00000030


	//   ....[1]....
        /*0104*/ 	.word	0x00000470


	//   ....[2]....
        /*0108*/ 	.word	0x00000730


	//   ....[3]....
        /*010c*/ 	.word	0x00000b70


	//   ....[4]....
        /*0110*/ 	.word	0x00000c20


	//   ....[5]....
        /*0114*/ 	.word	0x00000cd0


	//   ....[6]....
        /*0118*/ 	.word	0x000012f0


	//   ....[7]....
        /*011c*/ 	.word	0x00001310


	//   ....[8]....
        /*0120*/ 	.word	0x00001330


	//   ....[9]....
        /*0124*/ 	.word	0x00001580


	//   ....[10]....
        /*0128*/ 	.word	0x000015b0


	//   ....[11]....
        /*012c*/ 	.word	0x000015d0


	//   ....[12]....
        /*0130*/ 	.word	0x00005070


	//   ....[13]....
        /*0134*/ 	.word	0x00005230


	//----- nvinfo : EIATTR_VRC_CTA_INIT_COUNT
	.align		4
.L_55:
        /*0138*/ 	.byte	0x02, 0x4a
        /*013a*/ 	.byte	0x80
	.zero		1


	//----- nvinfo : EIATTR_MBARRIER_INSTR_OFFSETS
	.align		4
        /*013c*/ 	.byte	0x04, 0x39
        /*013e*/ 	.short	(.L_57 - .L_56)


	//   ....[0]....
.L_56:
        /*0140*/ 	.word	0x00000330
        /*0144*/ 	.word	0x000000ff
        /*0148*/ 	.word	0x00031800
        /*014c*/ 	.short	0x0100
        /*014e*/ 	.byte	0x05
	.zero		1


	//   ....[1]....
        /*0150*/ 	.word	0x00000340
        /*0154*/ 	.word	0x000000ff
        /*0158*/ 	.word	0x00031820
        /*015c*/ 	.short	0x0100
        /*015e*/ 	.byte	0x05
	.zero		1


	//   ....[2]....
        /*0160*/ 	.word	0x00000350
        /*0164*/ 	.word	0x000000ff
        /*0168*/ 	.word	0x00031840
        /*016c*/ 	.short	0x0100
        /*016e*/ 	.byte	0x05
	.zero		1


	//   ....[3]....
        /*0170*/ 	.word	0x00000360
        /*0174*/ 	.word	0x000000ff
        /*0178*/ 	.word	0x00031808
        /*017c*/ 	.short	0x0100
        /*017e*/ 	.byte	0x05
	.zero		1


	//   ....[4]....
        /*0180*/ 	.word	0x00000370
        /*0184*/ 	.word	0x000000ff
        /*0188*/ 	.word	0x00031828
        /*018c*/ 	.short	0x0100
        /*018e*/ 	.byte	0x05
	.zero		1


	//   ....[5]....
        /*0190*/ 	.word	0x00000380
        /*0194*/ 	.word	0x000000ff
        /*0198*/ 	.word	0x00031848
        /*019c*/ 	.short	0x0100
        /*019e*/ 	.byte	0x05
	.zero		1


	//   ....[6]....
        /*01a0*/ 	.word	0x00000390
        /*01a4*/ 	.word	0x000000ff
        /*01a8*/ 	.word	0x00031810
        /*01ac*/ 	.short	0x0100
        /*01ae*/ 	.byte	0x05
	.zero		1


	//   ....[7]....
        /*01b0*/ 	.word	0x000003a0
        /*01b4*/ 	.word	0x000000ff
        /*01b8*/ 	.word	0x00031830
        /*01bc*/ 	.short	0x0100
        /*01be*/ 	.byte	0x05
	.zero		1


	//   ....[8]....
        /*01c0*/ 	.word	0x000003b0
        /*01c4*/ 	.word	0x000000ff
        /*01c8*/ 	.word	0x00031850
        /*01cc*/ 	.short	0x0100
        /*01ce*/ 	.byte	0x05
	.zero		1


	//   ....[9]....
        /*01d0*/ 	.word	0x000003c0
        /*01d4*/ 	.word	0x000000ff
        /*01d8*/ 	.word	0x00031818
        /*01dc*/ 	.short	0x0100
        /*01de*/ 	.byte	0x05
	.zero		1


	//   ....[10]....
        /*01e0*/ 	.word	0x000003d0
        /*01e4*/ 	.word	0x000000ff
        /*01e8*/ 	.word	0x00031838
        /*01ec*/ 	.short	0x0100
        /*01ee*/ 	.byte	0x05
	.zero		1


	//   ....[11]....
        /*01f0*/ 	.word	0x000003e0
        /*01f4*/ 	.word	0x000000ff
        /*01f8*/ 	.word	0x00031858
        /*01fc*/ 	.short	0x0100
        /*01fe*/ 	.byte	0x05
	.zero		1


	//   ....[12]....
        /*0200*/ 	.word	0x000003f0
        /*0204*/ 	.word	0x000000ff
        /*0208*/ 	.word	0x00031860
        /*020c*/ 	.short	0x0100
        /*020e*/ 	.byte	0x05
	.zero		1


	//   ....[13]....
        /*0210*/ 	.word	0x00000400
        /*0214*/ 	.word	0x000000ff
        /*0218*/ 	.word	0x00031870
        /*021c*/ 	.short	0x0100
        /*021e*/ 	.byte	0x05
	.zero		1


	//   ....[14]....
        /*0220*/ 	.word	0x00000410
        /*0224*/ 	.word	0x000000ff
        /*0228*/ 	.word	0x00031868
        /*022c*/ 	.short	0x0100
        /*022e*/ 	.byte	0x05
	.zero		1


	//   ....[15]....
        /*0230*/ 	.word	0x00000420
        /*0234*/ 	.word	0x000000ff
        /*0238*/ 	.word	0x00031878
        /*023c*/ 	.short	0x0100
        /*023e*/ 	.byte	0x05
	.zero		1


	//   ....[16]....
        /*0240*/ 	.word	0x00000a20
        /*0244*/ 	.word	0x00000002
        /*0248*/ 	.word	0x00031800
        /*024c*/ 	.short	0x010a
        /*024e*/ 	.byte	0xff
	.zero		1


	//   ....[17]....
        /*0250*/ 	.word	0x00000db0
        /*0254*/ 	.word	0x00000002
        /*0258*/ 	.word	0x00000000
        /*025c*/ 	.short	0x0101
        /*025e*/ 	.byte	0xff
	.zero		1


	//   ....[18]....
        /*0260*/ 	.word	0x000010e0
        /*0264*/ 	.word	0x00000000
        /*0268*/ 	.word	0x00031870
        /*026c*/ 	.short	0x010a
        /*026e*/ 	.byte	0x08
	.zero		1


	//   ....[19]....
        /*0270*/ 	.word	0x00001180
        /*0274*/ 	.word	0x000000ff
        /*0278*/ 	.word	0x00031840
        /*027c*/ 	.short	0x010a
        /*027e*/ 	.byte	0x0d
	.zero		1


	//   ....[20]....
        /*0280*/ 	.word	0x00001550
        /*0284*/ 	.word	0x000000ff
        /*0288*/ 	.word	0x00031840
        /*028c*/ 	.short	0x010a
        /*028e*/ 	.byte	0x09
	.zero		1


	//   ....[21]....
        /*0290*/ 	.word	0x00001ac0
        /*0294*/ 	.word	0x00000008
        /*0298*/ 	.word	0x00031820
        /*029c*/ 	.short	0x010a
        /*029e*/ 	.byte	0xff
	.zero		1


	//   ....[22]....
        /*02a0*/ 	.word	0x00001f10
        /*02a4*/ 	.word	0x00000008
        /*02a8*/ 	.word	0x00031828
        /*02ac*/ 	.short	0x010a
        /*02ae*/ 	.byte	0xff
	.zero		1


	//   ....[23]....
        /*02b0*/ 	.word	0x00002080
        /*02b4*/ 	.word	0x00000008
        /*02b8*/ 	.word	0x00031830
        /*02bc*/ 	.short	0x010a
        /*02be*/ 	.byte	0xff
	.zero		1


	//   ....[24]....
        /*02c0*/ 	.word	0x000021e0
        /*02c4*/ 	.word	0x00000008
        /*02c8*/ 	.word	0x00031838
        /*02cc*/ 	.short	0x010a
        /*02ce*/ 	.byte	0xff
	.zero		1


	//   ....[25]....
        /*02d0*/ 	.word	0x00002310
        /*02d4*/ 	.word	0x00000008
        /*02d8*/ 	.word	0x00031820
        /*02dc*/ 	.short	0x010a
        /*02de*/ 	.byte	0xff
	.zero		1


	//   ....[26]....
        /*02e0*/ 	.word	0x00002530
        /*02e4*/ 	.word	0x00000008
        /*02e8*/ 	.word	0x00031828
        /*02ec*/ 	.short	0x010a
        /*02ee*/ 	.byte	0xff
	.zero		1


	//   ....[27]....
        /*02f0*/ 	.word	0x00002660
        /*02f4*/ 	.word	0x00000008
        /*02f8*/ 	.word	0x00031830
        /*02fc*/ 	.short	0x010a
        /*02fe*/ 	.byte	0xff
	.zero		1


	//   ....[28]....
        /*0300*/ 	.word	0x00002790
        /*0304*/ 	.word	0x00000008
        /*0308*/ 	.word	0x00031838
        /*030c*/ 	.short	0x010a
        /*030e*/ 	.byte	0xff
	.zero		1


	//   ....[29]....
        /*0310*/ 	.word	0x000028c0
        /*0314*/ 	.word	0x00000008
        /*0318*/ 	.word	0x00031820
        /*031c*/ 	.short	0x010a
        /*031e*/ 	.byte	0xff
	.zero		1


	//   ....[30]....
        /*0320*/ 	.word	0x00002ae0
        /*0324*/ 	.word	0x00000008
        /*0328*/ 	.word	0x00031828
        /*032c*/ 	.short	0x010a
        /*032e*/ 	.byte	0xff
	.zero		1


	//   ....[31]....
        /*0330*/ 	.word	0x00002c10
        /*0334*/ 	.word	0x00000008
        /*0338*/ 	.word	0x00031830
        /*033c*/ 	.short	0x010a
        /*033e*/ 	.byte	0xff
	.zero		1


	//   ....[32]....
        /*0340*/ 	.word	0x00002d40
        /*0344*/ 	.word	0x00000008
        /*0348*/ 	.word	0x00031838
        /*034c*/ 	.short	0x010a
        /*034e*/ 	.byte	0xff
	.zero		1


	//   ....[33]....
        /*0350*/ 	.word	0x00002e70
        /*0354*/ 	.word	0x00000008
        /*0358*/ 	.word	0x00031820
        /*035c*/ 	.short	0x010a
        /*035e*/ 	.byte	0xff
	.zero		1


	//   ....[34]....
        /*0360*/ 	.word	0x00003090
        /*0364*/ 	.word	0x00000008
        /*0368*/ 	.word	0x00031828
        /*036c*/ 	.short	0x010a
        /*036e*/ 	.byte	0xff
	.zero		1


	//   ....[35]....
        /*0370*/ 	.word	0x000031c0
        /*0374*/ 	.word	0x00000008
        /*0378*/ 	.word	0x00031830
        /*037c*/ 	.short	0x010a
        /*037e*/ 	.byte	0xff
	.zero		1


	//   ....[36]....
        /*0380*/ 	.word	0x000032f0
        /*0384*/ 	.word	0x00000008
        /*0388*/ 	.word	0x00031838
        /*038c*/ 	.short	0x010a
        /*038e*/ 	.byte	0xff
	.zero		1


	//   ....[37]....
        /*0390*/ 	.word	0x00003770
        /*0394*/ 	.word	0x00000014
        /*0398*/ 	.word	0x00031860
        /*039c*/ 	.short	0x010a
        /*039e*/ 	.byte	0xff
	.zero		1


	//   ....[38]....
        /*03a0*/ 	.word	0x00004ef0
        /*03a4*/ 	.word	0x00000014
        /*03a8*/ 	.word	0x00000000
        /*03ac*/ 	.short	0x0101
        /*03ae*/ 	.byte	0xff
	.zero		1


	//   ....[39]....
        /*03b0*/ 	.word	0x00005260
        /*03b4*/ 	.word	0x00000002
        /*03b8*/ 	.word	0x00031800
        /*03bc*/ 	.short	0x010a
        /*03be*/ 	.byte	0xff
	.zero		1


	//   ....[40]....
        /*03c0*/ 	.word	0x000052e0
        /*03c4*/ 	.word	0x00000000
        /*03c8*/ 	.word	0x00031870
        /*03cc*/ 	.short	0x010a
        /*03ce*/ 	.byte	0xff
	.zero		1


	//   ....[41]....
        /*03d0*/ 	.word	0x00005350
        /*03d4*/ 	.word	0x00000002
        /*03d8*/ 	.word	0x00031840
        /*03dc*/ 	.short	0x010a
        /*03de*/ 	.byte	0xff
	.zero		1


	//   ....[42]....
        /*03e0*/ 	.word	0x000053c0
        /*03e4*/ 	.word	0x00000000
        /*03e8*/ 	.word	0x00031840
        /*03ec*/ 	.short	0x010a
        /*03ee*/ 	.byte	0xff
	.zero		1


	//   ....[43]....
        /*03f0*/ 	.word	0x00005430
        /*03f4*/ 	.word	0x00000008
        /*03f8*/ 	.word	0x00031820
        /*03fc*/ 	.short	0x010a
        /*03fe*/ 	.byte	0xff
	.zero		1


	//   ....[44]....
        /*0400*/ 	.word	0x000054a0
        /*0404*/ 	.word	0x00000008
        /*0408*/ 	.word	0x00031828
        /*040c*/ 	.short	0x010a
        /*040e*/ 	.byte	0xff
	.zero		1


	//   ....[45]....
        /*0410*/ 	.word	0x00005510
        /*0414*/ 	.word	0x00000008
        /*0418*/ 	.word	0x00031830
        /*041c*/ 	.short	0x010a
        /*041e*/ 	.byte	0xff
	.zero		1


	//   ....[46]....
        /*0420*/ 	.word	0x00005580
        /*0424*/ 	.word	0x00000008
        /*0428*/ 	.word	0x00031838
        /*042c*/ 	.short	0x010a
        /*042e*/ 	.byte	0xff
	.zero		1


	//   ....[47]....
        /*0430*/ 	.word	0x000055d0
        /*0434*/ 	.word	0x00000008
        /*0438*/ 	.word	0x00031820
        /*043c*/ 	.short	0x010a
        /*043e*/ 	.byte	0xff
	.zero		1


	//   ....[48]....
        /*0440*/ 	.word	0x00005620
        /*0444*/ 	.word	0x00000008
        /*0448*/ 	.word	0x00031828
        /*044c*/ 	.short	0x010a
        /*044e*/ 	.byte	0xff
	.zero		1


	//   ....[49]....
        /*0450*/ 	.word	0x00005670
        /*0454*/ 	.word	0x00000008
        /*0458*/ 	.word	0x00031830
        /*045c*/ 	.short	0x010a
        /*045e*/ 	.byte	0xff
	.zero		1


	//   ....[50]....
        /*0460*/ 	.word	0x000056c0
        /*0464*/ 	.word	0x00000008
        /*0468*/ 	.word	0x00031838
        /*046c*/ 	.short	0x010a
        /*046e*/ 	.byte	0xff
	.zero		1


	//   ....[51]....
        /*0470*/ 	.word	0x00005730
        /*0474*/ 	.word	0x00000008
        /*0478*/ 	.word	0x00031820
        /*047c*/ 	.short	0x010a
        /*047e*/ 	.byte	0xff
	.zero		1


	//   ....[52]....
        /*0480*/ 	.word	0x000057a0
        /*0484*/ 	.word	0x00000008
        /*0488*/ 	.word	0x00031828
        /*048c*/ 	.short	0x010a
        /*048e*/ 	.byte	0xff
	.zero		1


	//   ....[53]....
        /*0490*/ 	.word	0x00005810
        /*0494*/ 	.word	0x00000008
        /*0498*/ 	.word	0x00031830
        /*049c*/ 	.short	0x010a
        /*049e*/ 	.byte	0xff
	.zero		1


	//   ....[54]....
        /*04a0*/ 	.word	0x00005880
        /*04a4*/ 	.word	0x00000008
        /*04a8*/ 	.word	0x00031838
        /*04ac*/ 	.short	0x010a
        /*04ae*/ 	.byte	0xff
	.zero		1


	//   ....[55]....
        /*04b0*/ 	.word	0x000058d0
        /*04b4*/ 	.word	0x00000008
        /*04b8*/ 	.word	0x00031820
        /*04bc*/ 	.short	0x010a
        /*04be*/ 	.byte	0xff
	.zero		1


	//   ....[56]....
        /*04c0*/ 	.word	0x00005920
        /*04c4*/ 	.word	0x00000008
        /*04c8*/ 	.word	0x00031828
        /*04cc*/ 	.short	0x010a
        /*04ce*/ 	.byte	0xff
	.zero		1


	//   ....[57]....
        /*04d0*/ 	.word	0x00005970
        /*04d4*/ 	.word	0x00000008
        /*04d8*/ 	.word	0x00031830
        /*04dc*/ 	.short	0x010a
        /*04de*/ 	.byte	0xff
	.zero		1


	//   ....[58]....
        /*04e0*/ 	.word	0x000059c0
        /*04e4*/ 	.word	0x00000008
        /*04e8*/ 	.word	0x00031838
        /*04ec*/ 	.short	0x010a
        /*04ee*/ 	.byte	0xff
	.zero		1


	//   ....[59]....
        /*04f0*/ 	.word	0x00005a20
        /*04f4*/ 	.word	0x00000014
        /*04f8*/ 	.word	0x00031860
        /*04fc*/ 	.short	0x010a
        /*04fe*/ 	.byte	0xff
	.zero		1


	//----- nvinfo : EIATTR_NUM_MBARRIERS
	.align		4
.L_57:
        /*0500*/ 	.byte	0x03, 0x38
        /*0502*/ 	.short	0x0010


	//----- nvinfo : EIATTR_EXIT_INSTR_OFFSETS
	.align		4
        /*0504*/ 	.byte	0x04, 0x1c
        /*0506*/ 	.short	(.L_59 - .L_58)


	//   ....[0]....
.L_58:
        /*0508*/ 	.word	0x00000830


	//   ....[1]....
        /*050c*/ 	.word	0x00000e10


	//   ....[2]....
        /*0510*/ 	.word	0x00000ef0


	//   ....[3]....
        /*0514*/ 	.word	0x000018d0


	//   ....[4]....
        /*0518*/ 	.word	0x00001940


	//   ....[5]....
        /*051c*/ 	.word	0x00003440


	//   ....[6]....
        /*0520*/ 	.word	0x000034a0


	//   ....[7]....
        /*0524*/ 	.word	0x00005050


	//   ....[8]....
        /*0528*/ 	.word	0x00005240


	//----- nvinfo : EIATTR_MAX_THREADS
	.align		4
.L_59:
        /*052c*/ 	.byte	0x04, 0x05
        /*052e*/ 	.short	(.L_61 - .L_60)
.L_60:
        /*0530*/ 	.word	0x00000100
        /*0534*/ 	.word	0x00000001
        /*0538*/ 	.word	0x00000001


	//----- nvinfo : EIATTR_CRS_STACK_SIZE
	.align		4
.L_61:
        /*053c*/ 	.byte	0x04, 0x1e
        /*053e*/ 	.short	(.L_63 - .L_62)
.L_62:
        /*0540*/ 	.word	0x00000000


	//----- nvinfo : EIATTR_CBANK_PARAM_SIZE
	.align		4
.L_63:
        /*0544*/ 	.byte	0x03, 0x19
        /*0546*/ 	.short	0x02c0


	//----- nvinfo : EIATTR_PARAM_CBANK
	.align		4
        /*0548*/ 	.byte	0x04, 0x0a
        /*054a*/ 	.short	(.L_65 - .L_64)
	.align		4
.L_64:
        /*054c*/ 	.word	index@(.nv.constant0._ZN9deep_gemm24sm100_fp8_gemm_1d1d_implILN4cute4UMMA5MajorE0ELS3_0ELj0ELj7168ELj2048ELj128ELj224ELj128ELj64ELj128ELj128ELj64ELj4ELj128ELj128ELj1ELb0ELj138ELNS_8GemmTypeE1ELb0EN7cutlass10bfloat16_tENS_16EpilogueIdentityEEEvPijjj14CUtensorMap_stS9_S9_S9_S9_)
        /*0550*/ 	.short	0x0380
        /*0552*/ 	.short	0x02c0


	//----- nvinfo : EIATTR_SW_WAR
	.align		4
.L_65:
        /*0554*/ 	.byte	0x04, 0x36
        /*0556*/ 	.short	(.L_67 - .L_66)
.L_66:
        /*0558*/ 	.word	0x00000008
.L_67:


//--------------------- .nv.compat                --------------------------
	.section	.nv.compat,"",@"SHT_CUDA_COMPAT_INFO"
	.align	4
        /*0000*/ 	.byte	0x02, 0x02, 0x02, 0x00, 0x02, 0x05, 0x05, 0x00, 0x02, 0x03, 0x01, 0x00, 0x02, 0x06, 0x01, 0x00


//--------------------- .nv.callgraph             --------------------------
	.section	.nv.callgraph,"",@"SHT_CUDA_CALLGRAPH"
	.align	4
	.sectionentsize	8
	.align		4
        /*0000*/ 	.word	0x00000000
	.align		4
        /*0004*/ 	.word	0xffffffff
	.align		4
        /*0008*/ 	.word	0x00000000
	.align		4
        /*000c*/ 	.word	0xfffffffe
	.align		4
        /*0010*/ 	.word	0x00000000
	.align		4
        /*0014*/ 	.word	0xfffffffd
	.align		4
        /*0018*/ 	.word	0x00000000
	.align		4
        /*001c*/ 	.word	0xfffffffc


//--------------------- .nv.constant4             --------------------------
	.section	.nv.constant4,"a",@progbits
	.align	8
	.align		8
.nv.constant4:
        /*0000*/ 	.dword	_ZN47_INTERNAL_ca0ea99b_9_kernel_cu_3852e671_28938054cuda3std3__45__cpo5beginE
	.align		8
        /*0008*/ 	.dword	_ZN47_INTERNAL_ca0ea99b_9_kernel_cu_3852e671_28938054cuda3std3__45__cpo3endE
	.align		8
        /*0010*/ 	.dword	_ZN47_INTERNAL_ca0ea99b_9_kernel_cu_3852e671_28938054cuda3std3__45__cpo6cbeginE
	.align		8
        /*0018*/ 	.dword	_ZN47_INTERNAL_ca0ea99b_9_kernel_cu_3852e671_28938054cuda3std3__45__cpo4cendE
	.align		8
        /*0020*/ 	.dword	_ZN47_INTERNAL_ca0ea99b_9_kernel_cu_3852e671_28938054cuda3std3__449_GLOBAL__N__ca0ea99b_9_kernel_cu_3852e671_28938056ignoreE
	.align		8
        /*0028*/ 	.dword	_ZN47_INTERNAL_ca0ea99b_9_kernel_cu_3852e671_28938054cuda3std3__419piecewise_constructE
	.align		8
        /*0030*/ 	.dword	_ZN47_INTERNAL_ca0ea99b_9_kernel_cu_3852e671_28938054cuda3std3__48in_placeE
	.align		8
        /*0038*/ 	.dword	_ZN47_INTERNAL_ca0ea99b_9_kernel_cu_3852e671_28938054cuda3std6ranges3__45__cpo4swapE
	.align		8
        /*0040*/ 	.dword	_ZN47_INTERNAL_ca0ea99b_9_kernel_cu_3852e671_28938054cuda3std6ranges3__45__cpo9iter_moveE
	.align		8
        /*0048*/ 	.dword	_ZN47_INTERNAL_ca0ea99b_9_kernel_cu_3852e671_28938054cute7productE
	.align		8
        /*0050*/ 	.dword	_ZN47_INTERNAL_ca0ea99b_9_kernel_cu_3852e671_28938054cute1_E


//--------------------- .text._ZN9deep_gemm24sm100_fp8_gemm_1d1d_implILN4cute4UMMA5MajorE0ELS3_0ELj0ELj7168ELj2048ELj128ELj224ELj128ELj64ELj128ELj128ELj64ELj4ELj128ELj128ELj1ELb0ELj138ELNS_8GemmTypeE1ELb0EN7cutlass10bfloat16_tENS_16EpilogueIdentityEEEvPijjj14CUtensorMap_stS9_S9_S9_S9_ --------------------------
	.section	.text._ZN9deep_gemm24sm100_fp8_gemm_1d1d_implILN4cute4UMMA5MajorE0ELS3_0ELj0ELj7168ELj2048ELj128ELj224ELj128ELj64ELj128ELj128ELj64ELj4ELj128ELj128ELj1ELb0ELj138ELNS_8GemmTypeE1ELb0EN7cutlass10bfloat16_tENS_16EpilogueIdentityEEEvPijjj14CUtensorMap_stS9_S9_S9_S9_,"ax",@progbits
	.align	128
        .global         _ZN9deep_gemm24sm100_fp8_gemm_1d1d_implILN4cute4UMMA5MajorE0ELS3_0ELj0ELj7168ELj2048ELj128ELj224ELj128ELj64ELj128ELj128ELj64ELj4ELj128ELj128ELj1ELb0ELj138ELNS_8GemmTypeE1ELb0EN7cutlass10bfloat16_tENS_16EpilogueIdentityEEEvPijjj14CUtensorMap_stS9_S9_S9_S9_
        .type           _ZN9deep_gemm24sm100_fp8_gemm_1d1d_implILN4cute4UMMA5MajorE0ELS3_0ELj0ELj7168ELj2048ELj128ELj224ELj128ELj64ELj128ELj128ELj64ELj4ELj128ELj128ELj1ELb0ELj138ELNS_8GemmTypeE1ELb0EN7cutlass10bfloat16_tENS_16EpilogueIdentityEEEvPijjj14CUtensorMap_stS9_S9_S9_S9_,@function
        .size           _ZN9deep_gemm24sm100_fp8_gemm_1d1d_implILN4cute4UMMA5MajorE0ELS3_0ELj0ELj7168ELj2048ELj128ELj224ELj128ELj64ELj128ELj128ELj64ELj4ELj128ELj128ELj1ELb0ELj138ELNS_8GemmTypeE1ELb0EN7cutlass10bfloat16_tENS_16EpilogueIdentityEEEvPijjj14CUtensorMap_stS9_S9_S9_S9_,(.L_x_100 - _ZN9deep_gemm24sm100_fp8_gemm_1d1d_implILN4cute4UMMA5MajorE0ELS3_0ELj0ELj7168ELj2048ELj128ELj224ELj128ELj64ELj128ELj128ELj64ELj4ELj128ELj128ELj1ELb0ELj138ELNS_8GemmTypeE1ELb0EN7cutlass10bfloat16_tENS_16EpilogueIdentityEEEvPijjj14CUtensorMap_stS9_S9_S9_S9_)
        .other          _ZN9deep_gemm24sm100_fp8_gemm_1d1d_implILN4cute4UMMA5MajorE0ELS3_0ELj0ELj7168ELj2048ELj128ELj224ELj128ELj64ELj128ELj128ELj64ELj4ELj128ELj128ELj1ELb0ELj138ELNS_8GemmTypeE1ELb0EN7cutlass10bfloat16_tENS_16EpilogueIdentityEEEvPijjj14CUtensorMap_stS9_S9_S9_S9_,@"STO_CUDA_ENTRY STV_DEFAULT"
_ZN9deep_gemm24sm100_fp8_gemm_1d1d_implILN4cute4UMMA5MajorE0ELS3_0ELj0ELj7168ELj2048ELj128ELj224ELj128ELj64ELj128ELj128ELj64ELj4ELj128ELj128ELj1ELb0ELj138ELNS_8GemmTypeE1ELb0EN7cutlass10bfloat16_tENS_16EpilogueIdentityEEEvPijjj14CUtensorMap_stS9_S9_S9_S9_:
.text._ZN9deep_gemm24sm100_fp8_gemm_1d1d_implILN4cute4UMMA5MajorE0ELS3_0ELj0ELj7168ELj2048ELj128ELj224ELj128ELj64ELj128ELj128ELj64ELj4ELj128ELj128ELj1ELb0ELj138ELNS_8GemmTypeE1ELb0EN7cutlass10bfloat16_tENS_16EpilogueIdentityEEEvPijjj14CUtensorMap_stS9_S9_S9_S9_:
[----:B------:R-:W1:Y:S01]  /*0000*/  LDC R1, c[0x0][0x37c] ;  /* 0x0000df00ff017b82 */ /* 0x000e620000000800 */
[----:B------:R-:W2:Y:S02]  /*0010*/  S2R R0, SR_TID.X ;  /* 0x0000000000007919 */ /* 0x000ea40000002100 */
[----:B--2---:R-:W-:-:S05]  /*0020*/  SHF.R.U32.HI R0, RZ, 0x5, R0 ;  /* 0x00000005ff007819 */ /* 0x004fca0000011600 */
[----:B------:R-:W2:Y:S02]  /*0030*/  SHFL.IDX PT, R21, R0, RZ, 0x1f ;  /* 0x00001fff00157589 */ /* 0x000ea400000e0000 */
[----:B--2---:R-:W-:-:S13]  /*0040*/  ISETP.NE.AND P0, PT, R21, 0x2, PT ;  /* 0x000000021500780c */ /* 0x004fda0003f05270 */
[----:B-1----:R-:W-:Y:S05]  /*0050*/  @!P0 BRA `(.L_x_0) ;  /* 0x0000000400008947 */ /* 0x002fea0003800000 */
[----:B------:R-:W-:-:S13]  /*0060*/  ISETP.NE.AND P0, PT, R21, 0x1, PT ;  /* 0x000000011500780c */ /* 0x000fda0003f05270 */
[----:B------:R-:W-:Y:S05]  /*0070*/  @!P0 BRA `(.L_x_1) ;  /* 0x0000000000608947 */ /* 0x000fea0003800000 */
[----:B------:R-:W-:-:S13]  /*0080*/  ISETP.NE.AND P0, PT, R21, RZ, PT ;  /* 0x000000ff1500720c */ /* 0x000fda0003f05270 */
[----:B------:R-:W-:Y:S05]  /*0090*/  @P0 BRA `(.L_x_2) ;  /* 0x0000000400a80947 */ /* 0x000fea0003800000 */
[----:B------:R-:W-:Y:S01]  /*00a0*/  ELECT P0, URZ, PT ;  /* 0x0000000000ff782f */ /* 0x000fe20003800000 */
[----:B------:R-:W-:-:S12]  /*00b0*/  BSSY.RECONVERGENT B0, `(.L_x_3) ;  /* 0x0000013000007945 */ /* 0x000fd80003800200 */
[----:B------:R-:W-:Y:S05]  /*00c0*/  @!P0 BRA `(.L_x_4) ;  /* 0x0000000000448947 */ /* 0x000fea0003800000 */
[----:B------:R-:W1:Y:S02]  /*00d0*/  LDCU.64 UR4, c[0x0][0x348] ;  /* 0x00006900ff0477ac */ /* 0x000e640008000a00 */
[----:B-1----:R-:W-:Y:S02]  /*00e0*/  UIADD3 UR12, UP4, UPT, UR4, 0x40, URZ ;  /* 0x00000040040c7890 */ /* 0x002fe4000ff9e0ff */
[----:B------:R-:W-:Y:S02]  /*00f0*/  UIADD3 UR10, UP3, UPT, UR4, 0xc0, URZ ;  /* 0x000000c0040a7890 */ /* 0x000fe4000ff7e0ff */
[----:B------:R-:W-:Y:S02]  /*0100*/  UIADD3 UR8, UP2, UPT, UR4, 0x140, URZ ;  /* 0x0000014004087890 */ /* 0x000fe4000ff5e0ff */
[----:B------:R-:W-:Y:S02]  /*0110*/  UIADD3 UR6, UP1, UPT, UR4, 0x1c0, URZ ;  /* 0x000001c004067890 */ /* 0x000fe4000ff3e0ff */
[----:B------:R-:W-:-:S02]  /*0120*/  UIADD3 UR4, UP0, UPT, UR4, 0x240, URZ ;  /* 0x0000024004047890 */ /* 0x000fc4000ff1e0ff */
[----:B------:R-:W-:Y:S02]  /*0130*/  UIADD3.X UR13, UPT, UPT, URZ, UR5, URZ, UP4, !UPT ;  /* 0x00000005ff0d7290 */ /* 0x000fe4000a7fe4ff */
[----:B------:R-:W-:Y:S02]  /*0140*/  UIADD3.X UR11, UPT, UPT, URZ, UR5, URZ, UP3, !UPT ;  /* 0x00000005ff0b7290 */ /* 0x000fe40009ffe4ff */
[----:B------:R-:W-:Y:S02]  /*0150*/  UIADD3.X UR9, UPT, UPT, URZ, UR5, URZ, UP2, !UPT ;  /* 0x00000005ff097290 */ /* 0x000fe400097fe4ff */
[----:B------:R-:W-:Y:S02]  /*0160*/  UIADD3.X UR7, UPT, UPT, URZ, UR5, URZ, UP1, !UPT ;  /* 0x00000005ff077290 */ /* 0x000fe40008ffe4ff */
[----:B------:R-:W-:Y:S01]  /*0170*/  UIADD3.X UR5, UPT, UPT, URZ, UR5, URZ, UP0, !UPT ;  /* 0x00000005ff057290 */ /* 0x000fe200087fe4ff */
[----:B------:R1:W-:Y:S02]  /*0180*/  UTMACCTL.PF [UR12] ;  /* 0x000000000c0079b9 */ /* 0x0003e40008040000 */
[----:B------:R1:W-:Y:S02]  /*0190*/  UTMACCTL.PF [UR10] ;  /* 0x000000000a0079b9 */ /* 0x0003e40008040000 */
[----:B------:R1:W-:Y:S02]  /*01a0*/  UTMACCTL.PF [UR8] ;  /* 0x00000000080079b9 */ /* 0x0003e40008040000 */
[----:B------:R1:W-:Y:S02]  /*01b0*/  UTMACCTL.PF [UR6] ;  /* 0x00000000060079b9 */ /* 0x0003e40008040000 */
[----:B------:R1:W-:Y:S02]  /*01c0*/  UTMACCTL.PF [UR4] ;  /* 0x00000000040079b9 */ /* 0x0003e40008040000 */
[----:B-1----:R-:W-:Y:S01]  /*01d0*/  NOP ;  /* 0x0000000000007918 */ /* 0x002fe20000000000 */
.L_x_4:
[----:B------:R-:W-:Y:S05]  /*01e0*/  BSYNC.RECONVERGENT B0 ;  /* 0x0000000000007941 */ /* 0x000fea0003800200 */
.L_x_3:
[----:B------:R-:W-:Y:S05]  /*01f0*/  BRA `(.L_x_2) ;  /* 0x0000000400507947 */ /* 0x000fea0003800000 */
.L_x_1:
[----:B------:R-:W-:Y:S01]  /*0200*/  ELECT P0, URZ, PT ;  /* 0x0000000000ff782f */ /* 0x000fe20003800000 */
[----:B------:R-:W-:-:S12]  /*0210*/  BSSY.RECONVERGENT B0, `(.L_x_5) ;  /* 0x0000023000007945 */ /* 0x000fd80003800200 */
[----:B------:R-:W-:Y:S05]  /*0220*/  @!P0 BRA `(.L_x_6) ;  /* 0x0000000000848947 */ /* 0x000fea0003800000 */
[----:B------:R-:W1:Y:S01]  /*0230*/  S2UR UR5, SR_CgaCtaId ;  /* 0x00000000000579c3 */ /* 0x000e620000008800 */
[----:B------:R-:W-:Y:S01]  /*0240*/  UMOV UR7, 0x400 ;  /* 0x0000040000077882 */ /* 0x000fe20000000000 */
[----:B------:R-:W-:Y:S01]  /*0250*/  UMOV UR6, 0x1 ;  /* 0x0000000100067882 */ /* 0x000fe20000000000 */
[----:B------:R-:W-:Y:S02]  /*0260*/  UMOV UR4, 0x20 ;  /* 0x0000002000047882 */ /* 0x000fe40000000000 */
[----:B------:R-:W-:-:S04]  /*0270*/  UIADD3 UR8, UPT, UPT, -UR4, 0x100000, URZ ;  /* 0x0010000004087890 */ /* 0x000fc8000fffe1ff */
[----:B------:R-:W-:Y:S02]  /*0280*/  USHF.L.U32 UR9, UR8, 0xb, URZ ;  /* 0x0000000b08097899 */ /* 0x000fe400080006ff */
[----:B------:R-:W-:Y:S01]  /*0290*/  USHF.L.U32 UR8, UR8, 0x1, URZ ;  /* 0x0000000108087899 */ /* 0x000fe200080006ff */
[----:B------:R-:W-:Y:S02]  /*02a0*/  UMOV UR4, 0x80 ;  /* 0x0000008000047882 */ /* 0x000fe40000000000 */
[----:B------:R-:W-:-:S04]  /*02b0*/  UIADD3 UR10, UPT, UPT, -UR4, 0x100000, URZ ;  /* 0x00100000040a7890 */ /* 0x000fc8000fffe1ff */
[----:B------:R-:W-:Y:S02]  /*02c0*/  USHF.L.U32 UR11, UR10, 0xb, URZ ;  /* 0x0000000b0a0b7899 */ /* 0x000fe400080006ff */
[----:B------:R-:W-:Y:S02]  /*02d0*/  USHF.L.U32 UR10, UR10, 0x1, URZ ;  /* 0x000000010a0a7899 */ /* 0x000fe400080006ff */
[----:B-1----:R-:W-:Y:S02]  /*02e0*/  ULEA UR5, UR5, UR7, 0x18 ;  /* 0x0000000705057291 */ /* 0x002fe4000f8ec0ff */
[----:B------:R-:W-:-:S04]  /*02f0*/  UIADD3 UR6, UPT, UPT, -UR6, 0x100000, URZ ;  /* 0x0010000006067890 */ /* 0x000fc8000fffe1ff */
[----:B------:R-:W-:Y:S02]  /*0300*/  USHF.L.U32 UR7, UR6, 0xb, URZ ;  /* 0x0000000b06077899 */ /* 0x000fe400080006ff */
[----:B------:R-:W-:Y:S01]  /*0310*/  USHF.L.U32 UR6, UR6, 0x1, URZ ;  /* 0x0000000106067899 */ /* 0x000fe200080006ff */
[----:B------:R-:W1:Y:S11]  /*0320*/  FENCE.VIEW.ASYNC.S ;  /* 0x00000000000073c6 */ /* 0x000e760000000000 */
[----:B-1----:R1:W2:Y:S01]  /*0330*/  SYNCS.EXCH.64 URZ, [UR5+0x31800], UR6 ;  /* 0x0318000605ff75b2 */ /* 0x0022a20008000100 */
[----:B------:R1:W3:Y:S01]  /*0340*/  SYNCS.EXCH.64 URZ, [UR5+0x31820], UR6 ;  /* 0x0318200605ff75b2 */ /* 0x0002e20008000100 */
[----:B------:R1:W4:Y:S01]  /*0350*/  SYNCS.EXCH.64 URZ, [UR5+0x31840], UR8 ;  /* 0x0318400805ff75b2 */ /* 0x0003220008000100 */
[----:B------:R1:W1:Y:S01]  /*0360*/  SYNCS.EXCH.64 URZ, [UR5+0x31808], UR6 ;  /* 0x0318080605ff75b2 */ /* 0x0002620008000100 */
        /* <DEDUP_REMOVED lines=12> */
[----:B------:R-:W-:Y:S01]  /*0430*/  NOP ;  /* 0x0000000000007918 */ /* 0x000fe20000000000 */
.L_x_6:
[----:B-1----:R-:W-:Y:S05]  /*0440*/  BSYNC.RECONVERGENT B0 ;  /* 0x0000000000007941 */ /* 0x002fea0003800200 */
.L_x_5:
[----:B------:R-:W-:Y:S05]  /*0450*/  BRA `(.L_x_2) ;  /* 0x0000000000b87947 */ /* 0x000fea0003800000 */
.L_x_0:
[----:B------:R-:W1:Y:S01]  /*0460*/  S2UR UR6, SR_CgaCtaId ;  /* 0x00000000000679c3 */ /* 0x000e620000008800 */
[----:B------:R-:W-:Y:S01]  /*0470*/  NOP ;  /* 0x0000000000007918 */ /* 0x000fe20000000000 */
[----:B------:R-:W-:Y:S01]  /*0480*/  UMOV UR4, 0x40 ;  /* 0x0000004000047882 */ /* 0x000fe20000000000 */
[----:B------:R-:W-:Y:S01]  /*0490*/  UMOV UR5, 0x400 ;  /* 0x0000040000057882 */ /* 0x000fe20000000000 */
[----:B-1----:R-:W-:Y:S02]  /*04a0*/  ULEA UR4, UR6, UR4, 0x18 ;  /* 0x0000000406047291 */ /* 0x002fe4000f8ec0ff */
[----:B------:R-:W-:-:S07]  /*04b0*/  ULEA UR5, UR6, UR5, 0x18 ;  /* 0x0000000506057291 */ /* 0x000fce000f8ec0ff */
[----:B------:R-:W1:Y:S02]  /*04c0*/  LDS.U8 R0, [UR4] ;  /* 0x00000004ff007984 */ /* 0x000e640008000000 */
[----:B-1----:R-:W-:-:S13]  /*04d0*/  ISETP.NE.AND P0, PT, R0, RZ, PT ;  /* 0x000000ff0000720c */ /* 0x002fda0003f05270 */
[----:B------:R-:W-:Y:S05]  /*04e0*/  @P0 BRA `(.L_x_7) ;  /* 0x00000000007c0947 */ /* 0x000fea0003800000 */
[----:B------:R-:W-:-:S13]  /*04f0*/  ELECT P0, URZ, PT ;  /* 0x0000000000ff782f */ /* 0x000fda0003800000 */
[----:B------:R-:W-:Y:S05]  /*0500*/  @!P0 BRA `(.L_x_8) ;  /* 0x0000000000848947 */ /* 0x000fea0003800000 */
[----:B------:R-:W-:Y:S01]  /*0510*/  UMOV UR4, 0x10 ;  /* 0x0000001000047882 */ /* 0x000fe20000000000 */
[----:B------:R-:W-:-:S04]  /*0520*/  IMAD.MOV.U32 R2, RZ, RZ, 0xffff ;  /* 0x0000ffffff027424 */ /* 0x000fc800078e00ff */
[----:B------:R-:W-:Y:S04]  /*0530*/  DEPBAR.LE SB1, 0x36 ;  /* 0x00009d800000791a */ /* 0x000fe80000000000 */
[----:B------:R-:W1:Y:S02]  /*0540*/  UTCATOMSWS.FIND_AND_SET.ALIGN UP0, UR4, UR4 ;  /* 0x00000004000475e3 */ /* 0x000e640008000800 */
[----:B-1----:R-:W-:Y:S01]  /*0550*/  PLOP3.LUT P0, PT, PT, PT, UP0, 0x80, 0x8 ;  /* 0x000000000008781c */ /* 0x002fe20003f0f008 */
[----:B------:R-:W-:-:S03]  /*0560*/  IMAD.U32 R5, RZ, RZ, UR4 ;  /* 0x00000004ff057e24 */ /* 0x000fc6000f8e00ff */
[----:B------:R-:W-:-:S04]  /*0570*/  SEL R0, RZ, 0xffffffff, !P0 ;  /* 0xffffffffff007807 */ /* 0x000fc80004000000 */
[----:B------:R-:W-:Y:S01]  /*0580*/  ISETP.NE.AND P0, PT, R0, RZ, PT ;  /* 0x000000ff0000720c */ /* 0x000fe20003f05270 */
[----:B------:R-:W-:-:S12]  /*0590*/  IMAD.MOV.U32 R0, RZ, RZ, 0x1 ;  /* 0x00000001ff007424 */ /* 0x000fd800078e00ff */
[----:B------:R-:W-:Y:S05]  /*05a0*/  @P0 BRA `(.L_x_9) ;  /* 0x0000000000240947 */ /* 0x000fea0003800000 */
.L_x_10:
[----:B------:R-:W-:Y:S05]  /*05b0*/  NANOSLEEP 0x64 ;  /* 0x000000640000795d */ /* 0x000fea0003800000 */
[----:B------:R-:W-:-:S05]  /*05c0*/  UMOV UR4, 0x10 ;  /* 0x0000001000047882 */ /* 0x000fca0000000000 */
[----:B------:R-:W-:Y:S04]  /*05d0*/  DEPBAR.LE SB1, 0x36 ;  /* 0x00009d800000791a */ /* 0x000fe80000000000 */
[----:B------:R-:W1:Y:S02]  /*05e0*/  UTCATOMSWS.FIND_AND_SET.ALIGN UP0, UR4, UR4 ;  /* 0x00000004000475e3 */ /* 0x000e640008000800 */
[----:B-1----:R-:W-:Y:S01]  /*05f0*/  PLOP3.LUT P0, PT, PT, PT, UP0, 0x80, 0x8 ;  /* 0x000000000008781c */ /* 0x002fe20003f0f008 */
[----:B------:R-:W-:-:S03]  /*0600*/  IMAD.U32 R5, RZ, RZ, UR4 ;  /* 0x00000004ff057e24 */ /* 0x000fc6000f8e00ff */
[----:B------:R-:W-:-:S04]  /*0610*/  SEL R3, RZ, 0xffffffff, !P0 ;  /* 0xffffffffff037807 */ /* 0x000fc80004000000 */
[----:B------:R-:W-:-:S13]  /*0620*/  ISETP.NE.AND P0, PT, R3, RZ, PT ;  /* 0x000000ff0300720c */ /* 0x000fda0003f05270 */
[----:B------:R-:W-:Y:S05]  /*0630*/  @!P0 BRA `(.L_x_10) ;  /* 0xfffffffc00dc8947 */ /* 0x000fea000383ffff */
.L_x_9:
[C---:B------:R-:W-:Y:S01]  /*0640*/  VIADD R3, R5.reuse, 0x10 ;  /* 0x0000001005037836 */ /* 0x040fe20000000000 */
[----:B------:R-:W-:Y:S01]  /*0650*/  UMOV UR4, 0x50 ;  /* 0x0000005000047882 */ /* 0x000fe20000000000 */
[----:B------:R-:W-:Y:S01]  /*0660*/  SHF.L.U32 R2, R2, R5, RZ ;  /* 0x0000000502027219 */ /* 0x000fe200000006ff */
[----:B------:R-:W-:Y:S01]  /*0670*/  ULEA UR4, UR6, UR4, 0x18 ;  /* 0x0000000406047291 */ /* 0x000fe2000f8ec0ff */
[----:B------:R-:W-:Y:S01]  /*0680*/  IMAD.SHL.U32 R5, R5, 0x20, RZ ;  /* 0x0000002005057824 */ /* 0x000fe200078e00ff */
[----:B------:R-:W-:-:S04]  /*0690*/  SHF.L.U32 R3, R0, R3, RZ ;  /* 0x0000000300037219 */ /* 0x000fc800000006ff */
[----:B------:R-:W-:-:S05]  /*06a0*/  LOP3.LUT R2, R3, R2, RZ, 0xfc, !PT ;  /* 0x0000000203027212 */ /* 0x000fca00078efcff */
[----:B------:R1:W-:Y:S04]  /*06b0*/  ATOMS.OR RZ, [UR4], R2 ;  /* 0x00000002ffff798c */ /* 0x0003e8000b000004 */
[----:B------:R1:W-:Y:S01]  /*06c0*/  STS [UR5+0x31880], R5 ;  /* 0x03188005ff007988 */ /* 0x0003e20008000805 */
[----:B------:R-:W-:Y:S05]  /*06d0*/  BRA `(.L_x_8) ;  /* 0x0000000000107947 */ /* 0x000fea0003800000 */
.L_x_7:
[----:B------:R-:W-:Y:S02]  /*06e0*/  MOV R0, 0xffffffff ;  /* 0xffffffff00007802 */ /* 0x000fe40000000f00 */
[----:B------:R-:W-:-:S03]  /*06f0*/  MOV R2, 0x720 ;  /* 0x0000072000027802 */ /* 0x000fc60000000f00 */
[----:B------:R1:W-:Y:S04]  /*0700*/  STS [UR5+0x31880], R0 ;  /* 0x03188000ff007988 */ /* 0x0003e80008000805 */
[----:B-1----:R-:W-:Y:S05]  /*0710*/  CALL.REL.NOINC `($__internal_1_$__cuda_sm10x_tcgen05_guardrail_trap_phase_invalid_during_alloc) ;  /* 0x0000005000e07944 */ /* 0x002fea0003c00000 */
.L_x_8:
[----:B------:R-:W-:Y:S05]  /*0720*/  WARPSYNC.ALL ;  /* 0x0000000000007948 */ /* 0x000fea0003800000 */
[----:B------:R-:W-:Y:S01]  /*0730*/  NOP ;  /* 0x0000000000007918 */ /* 0x000fe20000000000 */
.L_x_2:
[----:B------:R-:W5:Y:S01]  /*0740*/  LDC R0, c[0x0][0x388] ;  /* 0x0000e200ff007b82 */ /* 0x000f620000000800 */
[----:B------:R-:W1:Y:S07]  /*0750*/  S2R R4, SR_LANEID ;  /* 0x0000000000047919 */ /* 0x000e6e0000000000 */
[----:B--234-:R-:W-:Y:S01]  /*0760*/  BAR.SYNC.DEFER_BLOCKING 0x0 ;  /* 0x0000000000007b1d */ /* 0x01cfe20000010000 */
[----:B------:R-:W-:Y:S01]  /*0770*/  ISETP.NE.AND P0, PT, R21, RZ, PT ;  /* 0x000000ff1500720c */ /* 0x000fe20003f05270 */
[----:B-----5:R-:W-:-:S05]  /*0780*/  VIADD R0, R0, 0x7f ;  /* 0x0000007f00007836 */ /* 0x020fca0000000000 */
[----:B-1----:R-:W-:-:S05]  /*0790*/  SHF.R.U32.HI R2, RZ, 0x7, R0 ;  /* 0x00000007ff027819 */ /* 0x002fca0000011600 */
[----:B------:R-:W-:Y:S02]  /*07a0*/  IMAD.SHL.U32 R0, R2, 0x20, RZ ;  /* 0x0000002002007824 */ /* 0x000fe400078e00ff */
[----:B------:R-:W-:Y:S05]  /*07b0*/  @!P0 BRA `(.L_x_11) ;  /* 0x0000001000508947 */ /* 0x000fea0003800000 */
[----:B------:R-:W-:Y:S01]  /*07c0*/  ISETP.NE.AND P0, PT, R21, 0x1, PT ;  /* 0x000000011500780c */ /* 0x000fe20003f05270 */
[----:B------:R-:W1:-:S12]  /*07d0*/  S2UR UR5, SR_CgaCtaId ;  /* 0x00000000000579c3 */ /* 0x000e580000008800 */
[----:B------:R-:W-:Y:S05]  /*07e0*/  @!P0 BRA `(.L_x_12) ;  /* 0x0000000400948947 */ /* 0x000fea0003800000 */
[----:B------:R-:W-:-:S13]  /*07f0*/  ISETP.NE.AND P0, PT, R21, 0x2, PT ;  /* 0x000000021500780c */ /* 0x000fda0003f05270 */
[----:B------:R-:W-:Y:S05]  /*0800*/  @P0 BRA `(.L_x_13) ;  /* 0x0000002c001c0947 */ /* 0x000fea0003800000 */
[----:B------:R-:W2:Y:S02]  /*0810*/  S2UR UR4, SR_CTAID.X ;  /* 0x00000000000479c3 */ /* 0x000ea40000002500 */
[----:B--2---:R-:W-:-:S13]  /*0820*/  ISETP.LE.U32.AND P0, PT, R0, UR4, PT ;  /* 0x0000000400007c0c */ /* 0x004fda000bf03070 */
[----:B-1----:R-:W-:Y:S05]  /*0830*/  @P0 EXIT ;  /* 0x000000000000094d */ /* 0x002fea0003800000 */
[----:B------:R-:W-:Y:S01]  /*0840*/  ULOP3.LUT UR4, URZ, UR4, URZ, 0x33, !UPT ;  /* 0x00000004ff047292 */ /* 0x000fe2000f8e33ff */
[----:B------:R-:W-:Y:S01]  /*0850*/  SHF.R.U32.HI R3, RZ, 0x3, R4 ;  /* 0x00000003ff037819 */ /* 0x000fe20000011604 */
[----:B------:R-:W-:Y:S02]  /*0860*/  HFMA2 R15, -RZ, RZ, 0, 0 ;  /* 0x00000000ff0f7431 */ /* 0x000fe400000001ff */
[----:B------:R-:W-:Y:S01]  /*0870*/  IMAD.MOV.U32 R16, RZ, RZ, RZ ;  /* 0x000000ffff107224 */ /* 0x000fe200078e00ff */
[----:B------:R-:W-:Y:S01]  /*0880*/  UMOV UR5, URZ ;  /* 0x000000ff00057c82 */ /* 0x000fe20008000000 */
[C---:B------:R-:W-:Y:S01]  /*0890*/  LOP3.LUT R19, R3.reuse, 0x1, RZ, 0x3c, !PT ;  /* 0x0000000103137812 */ /* 0x040fe200078e3cff */
[C---:B------:R-:W-:Y:S01]  /*08a0*/  IMAD.SHL.U32 R21, R3.reuse, 0x20, RZ ;  /* 0x0000002003157824 */ /* 0x040fe200078e00ff */
[C---:B------:R-:W-:Y:S01]  /*08b0*/  LOP3.LUT R5, R3.reuse, 0x2, RZ, 0x3c, !PT ;  /* 0x0000000203057812 */ /* 0x040fe200078e3cff */
[----:B------:R-:W-:Y:S01]  /*08c0*/  VIADD R25, R0, UR4 ;  /* 0x0000000400197c36 */ /* 0x000fe20008000000 */
[----:B------:R-:W-:Y:S01]  /*08d0*/  LOP3.LUT R17, R3, 0x3, RZ, 0x3c, !PT ;  /* 0x0000000303117812 */ /* 0x000fe200078e3cff */
[----:B------:R-:W-:Y:S01]  /*08e0*/  IMAD R20, R4, 0x4, R3 ;  /* 0x0000000404147824 */ /* 0x000fe200078e0203 */
[----:B------:R-:W-:Y:S01]  /*08f0*/  LOP3.LUT R23, R21, 0x20, RZ, 0x3c, !PT ;  /* 0x0000002015177812 */ /* 0x000fe200078e3cff */
[----:B------:R-:W-:Y:S01]  /*0900*/  IMAD.HI.U32 R25, R25, 0x76b981db, RZ ;  /* 0x76b981db19197827 */ /* 0x000fe200078e00ff */
[----:B------:R-:W-:-:S02]  /*0910*/  LOP3.LUT R3, R21, 0x40, RZ, 0x3c, !PT ;  /* 0x0000004015037812 */ /* 0x000fc400078e3cff */
[CC--:B------:R-:W-:Y:S01]  /*0920*/  IADD3 R24, PT, PT, R21.reuse, R4.reuse, RZ ;  /* 0x0000000415187210 */ /* 0x0c0fe20007ffe0ff */
[C---:B------:R-:W-:Y:S01]  /*0930*/  IMAD R19, R4.reuse, 0x4, R19 ;  /* 0x0000000404137824 */ /* 0x040fe200078e0213 */
[----:B------:R-:W-:Y:S01]  /*0940*/  LOP3.LUT R21, R21, 0x60, RZ, 0x3c, !PT ;  /* 0x0000006015157812 */ /* 0x000fe200078e3cff */
[C---:B------:R-:W-:Y:S01]  /*0950*/  IMAD R18, R4.reuse, 0x4, R5 ;  /* 0x0000000404127824 */ /* 0x040fe200078e0205 */
[----:B------:R-:W-:Y:S01]  /*0960*/  LEA R17, R4, R17, 0x2 ;  /* 0x0000001104117211 */ /* 0x000fe200078e10ff */
[--C-:B------:R-:W-:Y:S01]  /*0970*/  IMAD.IADD R23, R23, 0x1, R4.reuse ;  /* 0x0000000117177824 */ /* 0x100fe200078e0204 */
[----:B------:R-:W-:Y:S01]  /*0980*/  IADD3 R21, PT, PT, R21, R4, RZ ;  /* 0x0000000415157210 */ /* 0x000fe20007ffe0ff */
[----:B------:R-:W-:Y:S01]  /*0990*/  IMAD.IADD R22, R3, 0x1, R4 ;  /* 0x0000000103167824 */ /* 0x000fe200078e0204 */
[----:B------:R-:W-:-:S07]  /*09a0*/  SHF.R.U32.HI R25, RZ, 0x6, R25 ;  /* 0x00000006ff197819 */ /* 0x000fce0000011619 */
.L_x_17:
[----:B-1----:R-:W1:Y:S01]  /*09b0*/  S2R R0, SR_CgaCtaId ;  /* 0x0000000000007919 */ /* 0x002e620000008800 */
[----:B------:R-:W-:Y:S01]  /*09c0*/  MOV R3, 0x400 ;  /* 0x0000040000037802 */ /* 0x000fe20000000f00 */
[----:B------:R-:W-:-:S03]  /*09d0*/  UMOV UR4, URZ ;  /* 0x000000ff00047c82 */ /* 0x000fc60008000000 */
[----:B-1----:R-:W-:-:S07]  /*09e0*/  LEA R0, R0, R3, 0x18 ;  /* 0x0000000300007211 */ /* 0x002fce00078ec0ff */
.L_x_16:
[----:B-1----:R-:W-:Y:S01]  /*09f0*/  LEA R2, R15, R0, 0x3 ;  /* 0x000000000f027211 */ /* 0x002fe200078e18ff */
[----:B------:R-:W-:Y:S01]  /*0a00*/  ULOP3.LUT UP0, URZ, UR4, 0x3, URZ, 0xc0, !UPT ;  /* 0x0000000304ff7892 */ /* 0x000fe2000f80c0ff */
[----:B------:R-:W-:-:S04]  /*0a10*/  SHF.L.U32 R5, R16, 0x1f, RZ ;  /* 0x0000001f10057819 */ /* 0x000fc800000006ff */
[----:B------:R-:W1:Y:S02]  /*0a20*/  SYNCS.PHASECHK.TRANS64.TRYWAIT P0, [R2+URZ+0x31800], R5 ;  /* 0x03180005020075a7 */ /* 0x000e6400080011ff */
[----:B-1----:R-:W-:Y:S05]  /*0a30*/  @!P0 BRA `(.L_x_14) ;  /* 0x0000004800048947 */ /* 0x002fea0003800000 */
.L_x_71:
[----:B------:R-:W-:Y:S05]  /*0a40*/  BRA.U UP0, `(.L_x_15) ;  /* 0x0000000100bc7547 */ /* 0x000fea000b800000 */
[C-C-:B------:R-:W-:Y:S02]  /*0a50*/  IMAD R26, R15.reuse, 0x200, R0.reuse ;  /* 0x000002000f1a7824 */ /* 0x140fe400078e0200 */
[----:B------:R-:W-:Y:S02]  /*0a60*/  IMAD R3, R15, 0x400, R0 ;  /* 0x000004000f037824 */ /* 0x000fe400078e0200 */
[--C-:B------:R-:W-:Y:S01]  /*0a70*/  IMAD R9, R24, 0x4, R26.reuse ;  /* 0x0000000418097824 */ /* 0x100fe200078e021a */
[-C--:B------:R-:W-:Y:S01]  /*0a80*/  LEA R8, R23, R26.reuse, 0x2 ;  /* 0x0000001a17087211 */ /* 0x080fe200078e10ff */
[--C-:B------:R-:W-:Y:S01]  /*0a90*/  IMAD R29, R22, 0x4, R26.reuse ;  /* 0x00000004161d7824 */ /* 0x100fe200078e021a */
[-C--:B------:R-:W-:Y:S01]  /*0aa0*/  LEA R27, R21, R26.reuse, 0x2 ;  /* 0x0000001a151b7211 */ /* 0x080fe200078e10ff */
[--C-:B-1----:R-:W-:Y:S01]  /*0ab0*/  IMAD R5, R19, 0x4, R26.reuse ;  /* 0x0000000413057824 */ /* 0x102fe200078e021a */
[-C--:B------:R-:W-:Y:S01]  /*0ac0*/  LEA R6, R20, R26.reuse, 0x2 ;  /* 0x0000001a14067211 */ /* 0x080fe200078e10ff */
[----:B------:R-:W1:Y:S01]  /*0ad0*/  LDS R9, [R9+0x30000] ;  /* 0x0300000009097984 */ /* 0x000e620000000800 */
[----:B------:R-:W-:Y:S01]  /*0ae0*/  LEA R4, R18, R26, 0x2 ;  /* 0x0000001a12047211 */ /* 0x000fe200078e10ff */
[----:B------:R-:W-:Y:S01]  /*0af0*/  IMAD R26, R17, 0x4, R26 ;  /* 0x00000004111a7824 */ /* 0x000fe200078e021a */
[-C--:B------:R-:W-:Y:S01]  /*0b00*/  LEA R14, R24, R3.reuse, 0x2 ;  /* 0x00000003180e7211 */ /* 0x080fe200078e10ff */
[----:B------:R-:W2:Y:S01]  /*0b10*/  LDS R8, [R8+0x30000] ;  /* 0x0300000008087984 */ /* 0x000ea20000000800 */
[--C-:B------:R-:W-:Y:S01]  /*0b20*/  IMAD R11, R23, 0x4, R3.reuse ;  /* 0x00000004170b7824 */ /* 0x100fe200078e0203 */
[----:B------:R-:W-:Y:S01]  /*0b30*/  LEA R10, R22, R3, 0x2 ;  /* 0x00000003160a7211 */ /* 0x000fe200078e10ff */
[----:B------:R-:W-:Y:S01]  /*0b40*/  IMAD R7, R21, 0x4, R3 ;  /* 0x0000000415077824 */ /* 0x000fe200078e0203 */
[----:B------:R-:W3:Y:S04]  /*0b50*/  LDS R29, [R29+0x30000] ;  /* 0x030000001d1d7984 */ /* 0x000ee80000000800 */
[----:B------:R-:W4:Y:S01]  /*0b60*/  LDS R27, [R27+0x30000] ;  /* 0x030000001b1b7984 */ /* 0x000f220000000800 */
[----:B------:R-:W-:-:S03]  /*0b70*/  NOP ;  /* 0x0000000000007918 */ /* 0x000fc60000000000 */
[----:B-1----:R1:W-:Y:S04]  /*0b80*/  STS [R6+0x30000], R9 ;  /* 0x0300000906007388 */ /* 0x0023e80000000800 */
[----:B--2---:R2:W-:Y:S04]  /*0b90*/  STS [R5+0x30000], R8 ;  /* 0x0300000805007388 */ /* 0x0045e80000000800 */
[----:B---3--:R3:W-:Y:S04]  /*0ba0*/  STS [R4+0x30000], R29 ;  /* 0x0300001d04007388 */ /* 0x0087e80000000800 */
[----:B----4-:R-:W-:Y:S04]  /*0bb0*/  STS [R26+0x30000], R27 ;  /* 0x0300001b1a007388 */ /* 0x010fe80000000800 */
[----:B------:R-:W4:Y:S04]  /*0bc0*/  LDS R13, [R14+0x30800] ;  /* 0x030800000e0d7984 */ /* 0x000f280000000800 */
[----:B------:R-:W5:Y:S04]  /*0bd0*/  LDS R12, [R11+0x30800] ;  /* 0x030800000b0c7984 */ /* 0x000f680000000800 */
[----:B------:R-:W5:Y:S01]  /*0be0*/  LDS R9, [R10+0x30800] ;  /* 0x030800000a097984 */ /* 0x000f620000000800 */
[----:B-1----:R-:W-:-:S03]  /*0bf0*/  LEA R6, R20, R3, 0x2 ;  /* 0x0000000314067211 */ /* 0x002fc600078e10ff */
[----:B------:R-:W1:Y:S01]  /*0c00*/  LDS R8, [R7+0x30800] ;  /* 0x0308000007087984 */ /* 0x000e620000000800 */
[----:B--2---:R-:W-:Y:S01]  /*0c10*/  IMAD R5, R19, 0x4, R3 ;  /* 0x0000000413057824 */ /* 0x004fe200078e0203 */
[----:B------:R-:W-:Y:S01]  /*0c20*/  NOP ;  /* 0x0000000000007918 */ /* 0x000fe20000000000 */
[-C--:B---3--:R-:W-:Y:S02]  /*0c30*/  LEA R4, R18, R3.reuse, 0x2 ;  /* 0x0000000312047211 */ /* 0x088fe400078e10ff */
[----:B------:R-:W-:Y:S01]  /*0c40*/  LEA R3, R17, R3, 0x2 ;  /* 0x0000000311037211 */ /* 0x000fe200078e10ff */
[----:B----4-:R-:W-:Y:S04]  /*0c50*/  STS [R6+0x30800], R13 ;  /* 0x0308000d06007388 */ /* 0x010fe80000000800 */
[----:B-----5:R-:W-:Y:S04]  /*0c60*/  STS [R5+0x30800], R12 ;  /* 0x0308000c05007388 */ /* 0x020fe80000000800 */
[----:B------:R-:W-:Y:S04]  /*0c70*/  STS [R4+0x30800], R9 ;  /* 0x0308000904007388 */ /* 0x000fe80000000800 */
[----:B-1----:R-:W-:Y:S04]  /*0c80*/  STS [R3+0x30800], R8 ;  /* 0x0308000803007388 */ /* 0x002fe80000000800 */
[----:B------:R-:W1:Y:S04]  /*0c90*/  LDS R27, [R14+0x30a00] ;  /* 0x030a00000e1b7984 */ /* 0x000e680000000800 */
[----:B------:R-:W2:Y:S04]  /*0ca0*/  LDS R26, [R11+0x30a00] ;  /* 0x030a00000b1a7984 */ /* 0x000ea80000000800 */
[----:B------:R-:W3:Y:S04]  /*0cb0*/  LDS R29, [R10+0x30a00] ;  /* 0x030a00000a1d7984 */ /* 0x000ee80000000800 */
[----:B------:R-:W4:Y:S01]  /*0cc0*/  LDS R28, [R7+0x30a00] ;  /* 0x030a0000071c7984 */ /* 0x000f220000000800 */
[----:B------:R-:W-:-:S03]  /*0cd0*/  NOP ;  /* 0x0000000000007918 */ /* 0x000fc60000000000 */
[----:B-1----:R1:W-:Y:S04]  /*0ce0*/  STS [R6+0x30a00], R27 ;  /* 0x030a001b06007388 */ /* 0x0023e80000000800 */
[----:B--2---:R1:W-:Y:S04]  /*0cf0*/  STS [R5+0x30a00], R26 ;  /* 0x030a001a05007388 */ /* 0x0043e80000000800 */
[----:B---3--:R1:W-:Y:S04]  /*0d00*/  STS [R4+0x30a00], R29 ;  /* 0x030a001d04007388 */ /* 0x0083e80000000800 */
[----:B----4-:R1:W-:Y:S01]  /*0d10*/  STS [R3+0x30a00], R28 ;  /* 0x030a001c03007388 */ /* 0x0103e20000000800 */
[----:B------:R2:W-:Y:S06]  /*0d20*/  MEMBAR.ALL.CTA ;  /* 0x0000000000007992 */ /* 0x0005ec0000008000 */
[----:B--2---:R-:W2:Y:S02]  /*0d30*/  FENCE.VIEW.ASYNC.S ;  /* 0x00000000000073c6 */ /* 0x004ea40000000000 */
.L_x_15:
[----:B-1----:R-:W-:Y:S01]  /*0d40*/  VIADD R2, R2, 0x31840 ;  /* 0x0003184002027836 */ /* 0x002fe20000000000 */
[C---:B------:R-:W-:Y:S01]  /*0d50*/  ISETP.NE.AND P0, PT, R15.reuse, 0x3, PT ;  /* 0x000000030f00780c */ /* 0x040fe20003f05270 */
[----:B------:R-:W-:Y:S01]  /*0d60*/  VIADD R15, R15, 0x1 ;  /* 0x000000010f0f7836 */ /* 0x000fe20000000000 */
[----:B------:R-:W-:Y:S02]  /*0d70*/  UIADD3 UR4, UPT, UPT, UR4, 0x1, URZ ;  /* 0x0000000104047890 */ /* 0x000fe4000fffe0ff */
[----:B------:R-:W-:Y:S02]  /*0d80*/  PRMT R2, RZ, 0x654, R2 ;  /* 0x00000654ff027816 */ /* 0x000fe40000000002 */
[----:B------:R-:W-:Y:S01]  /*0d90*/  SEL R15, R15, RZ, P0 ;  /* 0x000000ff0f0f7207 */ /* 0x000fe20000000000 */
[----:B------:R-:W-:Y:S01]  /*0da0*/  UISETP.NE.AND UP0, UPT, UR4, 0x10, UPT ;  /* 0x000000100400788c */ /* 0x000fe2000bf05270 */
[----:B--2---:R1:W-:Y:S02]  /*0db0*/  SYNCS.ARRIVE.TRANS64.RED.A1T0 RZ, [R2+URZ], RZ ;  /* 0x000000ff02ff79a7 */ /* 0x0043e400081004ff */
[----:B------:R-:W-:-:S04]  /*0dc0*/  ISETP.NE.AND P0, PT, R15, RZ, PT ;  /* 0x000000ff0f00720c */ /* 0x000fc80003f05270 */
[----:B------:R-:W-:-:S04]  /*0dd0*/  SEL R3, RZ, 0x1, P0 ;  /* 0x00000001ff037807 */ /* 0x000fc80000000000 */
[----:B------:R-:W-:Y:S01]  /*0de0*/  LOP3.LUT R16, R16, R3, RZ, 0x3c, !PT ;  /* 0x0000000310107212 */ /* 0x000fe200078e3cff */
[----:B------:R-:W-:Y:S06]  /*0df0*/  BRA.U UP0, `(.L_x_16) ;  /* 0xfffffff900fc7547 */ /* 0x000fec000b83ffff */
[----:B------:R-:W-:-:S13]  /*0e00*/  ISETP.NE.AND P0, PT, R25, UR5, PT ;  /* 0x0000000519007c0c */ /* 0x000fda000bf05270 */
[----:B------:R-:W-:Y:S05]  /*0e10*/  @!P0 EXIT ;  /* 0x000000000000894d */ /* 0x000fea0003800000 */
[----:B------:R-:W-:Y:S01]  /*0e20*/  UIADD3 UR5, UPT, UPT, UR5, 0x1, URZ ;  /* 0x0000000105057890 */ /* 0x000fe2000fffe0ff */
[----:B------:R-:W-:Y:S05]  /*0e30*/  BRA `(.L_x_17) ;  /* 0xfffffff800dc7947 */ /* 0x000fea000383ffff */
.L_x_12:
[----:B-1----:R-:W-:-:S09]  /*0e40*/  UISETP.NE.AND UP0, UPT, UR5, URZ, UPT ;  /* 0x000000ff0500728c */ /* 0x002fd2000bf05270 */
[----:B------:R-:W-:Y:S05]  /*0e50*/  BRA.U UP0, `(.L_x_13) ;  /* 0x0000002500887547 */ /* 0x000fea000b800000 */
[----:B------:R-:W1:Y:S01]  /*0e60*/  S2UR UR4, SR_CTAID.X ;  /* 0x00000000000479c3 */ /* 0x000e620000002500 */
[----:B------:R-:W-:Y:S02]  /*0e70*/  UMOV UR8, 0x400 ;  /* 0x0000040000087882 */ /* 0x000fe40000000000 */
[----:B------:R-:W-:-:S04]  /*0e80*/  ULEA UR8, UR5, UR8, 0x18 ;  /* 0x0000000805087291 */ /* 0x000fc8000f8ec0ff */
[----:B------:R-:W-:Y:S02]  /*0e90*/  UIADD3 UR5, UPT, UPT, UR8, 0x14000, URZ ;  /* 0x0001400008057890 */ /* 0x000fe4000fffe0ff */
[----:B------:R-:W-:Y:S02]  /*0ea0*/  UIADD3 UR6, UPT, UPT, UR8, 0x4000, URZ ;  /* 0x0000400008067890 */ /* 0x000fe4000fffe0ff */
[----:B------:R-:W-:Y:S02]  /*0eb0*/  USHF.R.U32.HI UR5, URZ, 0x4, UR5 ;  /* 0x00000004ff057899 */ /* 0x000fe40008011605 */
[----:B------:R-:W-:Y:S02]  /*0ec0*/  USHF.R.U32.HI UR6, URZ, 0x4, UR6 ;  /* 0x00000004ff067899 */ /* 0x000fe40008011606 */
[----:B------:R-:W-:Y:S01]  /*0ed0*/  ULOP3.LUT UR5, UR5, 0x3fc0, URZ, 0xc0, !UPT ;  /* 0x00003fc005057892 */ /* 0x000fe2000f8ec0ff */
[----:B-1----:R-:W-:-:S13]  /*0ee0*/  ISETP.LE.U32.AND P0, PT, R0, UR4, PT ;  /* 0x0000000400007c0c */ /* 0x002fda000bf03070 */
[----:B------:R-:W-:Y:S05]  /*0ef0*/  @P0 EXIT ;  /* 0x000000000000094d */ /* 0x000fea0003800000 */
[----:B------:R-:W-:Y:S01]  /*0f00*/  ULOP3.LUT UR4, URZ, UR4, URZ, 0x33, !UPT ;  /* 0x00000004ff047292 */ /* 0x000fe2000f8e33ff */
[----:B------:R-:W-:Y:S01]  /*0f10*/  IMAD.U32 R3, RZ, RZ, UR5 ;  /* 0x00000005ff037e24 */ /* 0x000fe2000f8e00ff */
[----:B------:R-:W-:Y:S01]  /*0f20*/  ULOP3.LUT UR6, UR6, 0x3fc0, URZ, 0xc0, !UPT ;  /* 0x00003fc006067892 */ /* 0x000fe2000f8ec0ff */
[C---:B------:R-:W-:Y:S01]  /*0f30*/  ISETP.GE.U32.AND P0, PT, R4.reuse, 0x4, PT ;  /* 0x000000040400780c */ /* 0x040fe20003f06070 */
[----:B------:R-:W-:Y:S01]  /*0f40*/  UMOV UR18, URZ ;  /* 0x000000ff00127c82 */ /* 0x000fe20008000000 */
[----:B------:R-:W-:Y:S01]  /*0f50*/  IMAD R8, R4, 0x700, R3 ;  /* 0x0000070004087824 */ /* 0x000fe200078e0203 */
[----:B------:R-:W-:Y:S01]  /*0f60*/  UMOV UR15, URZ ;  /* 0x000000ff000f7c82 */ /* 0x000fe20008000000 */
[----:B------:R-:W-:Y:S01]  /*0f70*/  VIADD R3, R0, UR4 ;  /* 0x0000000400037c36 */ /* 0x000fe20008000000 */
[----:B------:R-:W-:Y:S01]  /*0f80*/  LEA R9, R4, UR6, 0xa ;  /* 0x0000000604097c11 */ /* 0x000fe2000f8e50ff */
[----:B------:R-:W-:Y:S01]  /*0f90*/  IMAD.MOV.U32 R4, RZ, RZ, RZ ;  /* 0x000000ffff047224 */ /* 0x000fe200078e00ff */
[----:B------:R-:W-:Y:S01]  /*0fa0*/  SEL R8, R8, RZ, !P0 ;  /* 0x000000ff08087207 */ /* 0x000fe20004000000 */
[----:B------:R-:W-:Y:S01]  /*0fb0*/  IMAD.HI.U32 R3, R3, 0x76b981db, RZ ;  /* 0x76b981db03037827 */ /* 0x000fe200078e00ff */
[----:B------:R-:W-:Y:S01]  /*0fc0*/  SEL R9, R9, RZ, !P0 ;  /* 0x000000ff09097207 */ /* 0x000fe20004000000 */
[----:B------:R-:W-:Y:S01]  /*0fd0*/  UMOV UR6, 0x1c0 ;  /* 0x000001c000067882 */ /* 0x000fe20000000000 */
[----:B------:R-:W-:Y:S01]  /*0fe0*/  UMOV UR7, 0x1c4 ;  /* 0x000001c400077882 */ /* 0x000fe20000000000 */
[----:B------:R-:W-:Y:S01]  /*0ff0*/  UMOV UR4, 0x1c0 ;  /* 0x000001c000047882 */ /* 0x000fe20000000000 */
[----:B------:R-:W-:Y:S01]  /*1000*/  SHF.R.U32.HI R3, RZ, 0x6, R3 ;  /* 0x00000006ff037819 */ /* 0x000fe20000011603 */
[----:B------:R-:W-:-:S06]  /*1010*/  UMOV UR5, 0x1c4 ;  /* 0x000001c400057882 */ /* 0x000fcc0000000000 */
.L_x_24:
[----:B------:R-:W-:Y:S01]  /*1020*/  USHF.R.U32.HI UR10, URZ, 0x1, UR18 ;  /* 0x00000001ff0a7899 */ /* 0x000fe20008011612 */
[----:B------:R-:W-:Y:S01]  /*1030*/  HFMA2 R7, -RZ, RZ, 0, 5.9604644775390625e-08 ;  /* 0x00000001ff077431 */ /* 0x000fe200000001ff */
[----:B------:R-:W-:Y:S02]  /*1040*/  USHF.L.U32 UR9, UR18, 0x3, URZ ;  /* 0x0000000312097899 */ /* 0x000fe400080006ff */
[----:B------:R-:W-:Y:S02]  /*1050*/  ULOP3.LUT UR10, UR10, 0x1, URZ, 0xc, !UPT ;  /* 0x000000010a0a7892 */ /* 0x000fe4000f8e0cff */
[----:B------:R-:W-:Y:S02]  /*1060*/  ULOP3.LUT UR9, UR9, 0x8, URZ, 0xc0, !UPT ;  /* 0x0000000809097892 */ /* 0x000fe4000f8ec0ff */
[----:B------:R-:W-:Y:S02]  /*1070*/  USHF.L.U32 UR10, UR10, 0x1f, URZ ;  /* 0x0000001f0a0a7899 */ /* 0x000fe400080006ff */
[----:B------:R-:W-:-:S02]  /*1080*/  ULOP3.LUT UR12, UR18, 0x1, URZ, 0xc0, !UPT ;  /* 0x00000001120c7892 */ /* 0x000fc4000f8ec0ff */
[----:B------:R-:W-:Y:S01]  /*1090*/  MOV R0, UR9 ;  /* 0x0000000900007c02 */ /* 0x000fe20008000f00 */
[----:B------:R-:W-:Y:S01]  /*10a0*/  UIADD3 UR9, UPT, UPT, UR8, UR9, URZ ;  /* 0x0000000908097290 */ /* 0x000fe2000fffe0ff */
[----:B------:R-:W-:Y:S01]  /*10b0*/  MOV R5, UR10 ;  /* 0x0000000a00057c02 */ /* 0x000fe20008000f00 */
[----:B------:R-:W-:Y:S02]  /*10c0*/  UIMAD UR12, UR12, 0xe0, URZ ;  /* 0x000000e00c0c78a4 */ /* 0x000fe4000f8e02ff */
[----:B------:R-:W-:Y:S01]  /*10d0*/  UIADD3 UR11, UPT, UPT, UR9, 0x31860, URZ ;  /* 0x00031860090b7890 */ /* 0x000fe2000fffe0ff */
[----:B------:R-:W1:Y:S02]  /*10e0*/  SYNCS.PHASECHK.TRANS64.TRYWAIT P0, [R0+UR8+0x31870], R5 ;  /* 0x03187005000075a7 */ /* 0x000e640008001108 */
[----:B-1----:R-:W-:Y:S09]  /*10f0*/  @!P0 BRA `(.L_x_18) ;  /* 0x00000040006c8947 */ /* 0x002ff20003800000 */
.L_x_73:
[----:B------:R-:W-:Y:S01]  /*1100*/  NOP ;  /* 0x0000000000007918 */ /* 0x000fe20000000000 */
[----:B------:R-:W-:Y:S01]  /*1110*/  UMOV UR17, 0xe ;  /* 0x0000000e00117882 */ /* 0x000fe20000000000 */
[----:B------:R-:W-:-:S05]  /*1120*/  UMOV UR16, 0xfffffff0 ;  /* 0xfffffff000107882 */ /* 0x000fca0000000000 */
.L_x_23:
[----:B------:R-:W-:Y:S01]  /*1130*/  ULEA UR13, UR15, UR8, 0x3 ;  /* 0x000000080f0d7291 */ /* 0x000fe2000f8e18ff */
[----:B-1----:R-:W-:Y:S01]  /*1140*/  SHF.L.U32 R11, R4, 0x1f, RZ ;  /* 0x0000001f040b7819 */ /* 0x002fe200000006ff */
[----:B------:R-:W-:Y:S01]  /*1150*/  UIADD3 UR14, UPT, UPT, UR16, 0x10, URZ ;  /* 0x00000010100e7890 */ /* 0x000fe2000fffe0ff */
[----:B------:R-:W-:Y:S03]  /*1160*/  MOV R0, UR15 ;  /* 0x0000000f00007c02 */ /* 0x000fe60008000f00 */
[----:B------:R-:W-:Y:S03]  /*1170*/  ULOP3.LUT UP0, UR14, UR14, 0x2, URZ, 0xc0, !UPT ;  /* 0x000000020e0e7892 */ /* 0x000fe6000f80c0ff */
[----:B------:R-:W1:Y:S02]  /*1180*/  SYNCS.PHASECHK.TRANS64.TRYWAIT P0, [UR13+0x31840], R11 ;  /* 0x0318400bff0075a7 */ /* 0x000e64000800110d */
[----:B-12---:R-:W-:Y:S07]  /*1190*/  @!P0 BRA `(.L_x_19) ;  /* 0x0000004000648947 */ /* 0x006fee0003800000 */
.L_x_75:
[----:B------:R-:W-:Y:S01]  /*11a0*/  NOP ;  /* 0x0000000000007918 */ /* 0x000fe20000000000 */
[----:B------:R-:W-:Y:S05]  /*11b0*/  BRA.U UP0, `(.L_x_20) ;  /* 0x0000000100487547 */ /* 0x000fea000b800000 */
[----:B------:R-:W-:Y:S02]  /*11c0*/  ULEA UR19, UR15, UR8, 0x9 ;  /* 0x000000080f137291 */ /* 0x000fe4000f8e48ff */
[----:B------:R-:W-:Y:S02]  /*11d0*/  ULEA UR9, UR15, UR8, 0xa ;  /* 0x000000080f097291 */ /* 0x000fe4000f8e50ff */
[----:B------:R-:W-:Y:S02]  /*11e0*/  UIADD3 UR19, UPT, UPT, UR19, 0x30000, URZ ;  /* 0x0003000013137890 */ /* 0x000fe4000fffe0ff */
[----:B------:R-:W-:Y:S02]  /*11f0*/  UIADD3 UR10, UPT, UPT, UR9, 0x30800, URZ ;  /* 0x00030800090a7890 */ /* 0x000fe4000fffe0ff */
[----:B------:R-:W-:Y:S02]  /*1200*/  UIADD3 UR9, UPT, UPT, UR9, 0x30a00, URZ ;  /* 0x00030a0009097890 */ /* 0x000fe4000fffe0ff */
[----:B------:R-:W-:Y:S02]  /*1210*/  USHF.R.U32.HI UR19, URZ, 0x4, UR19 ;  /* 0x00000004ff137899 */ /* 0x000fe40008011613 */
[----:B------:R-:W-:Y:S02]  /*1220*/  USHF.R.U32.HI UR10, URZ, 0x4, UR10 ;  /* 0x00000004ff0a7899 */ /* 0x000fe4000801160a */
[----:B------:R-:W-:Y:S02]  /*1230*/  USHF.R.U32.HI UR9, URZ, 0x4, UR9 ;  /* 0x00000004ff097899 */ /* 0x000fe40008011609 */
[----:B------:R-:W-:Y:S02]  /*1240*/  ULOP3.LUT UR20, UR19, 0x3fe0, URZ, 0xc0, !UPT ;  /* 0x00003fe013147892 */ /* 0x000fe4000f8ec0ff */
[----:B------:R-:W-:Y:S02]  /*1250*/  ULOP3.LUT UR22, UR10, 0x3fc0, URZ, 0xc0, !UPT ;  /* 0x00003fc00a167892 */ /* 0x000fe4000f8ec0ff */
[----:B------:R-:W-:Y:S01]  /*1260*/  ULOP3.LUT UR24, UR9, 0x3fe0, URZ, 0xc0, !UPT ;  /* 0x00003fe009187892 */ /* 0x000fe2000f8ec0ff */
[----:B------:R-:W-:Y:S01]  /*1270*/  UMOV UR21, 0x4008 ;  /* 0x0000400800157882 */ /* 0x000fe20000000000 */
[----:B------:R-:W-:Y:S01]  /*1280*/  UMOV UR23, 0x4008 ;  /* 0x0000400800177882 */ /* 0x000fe20000000000 */
[----:B------:R-:W-:Y:S02]  /*1290*/  UMOV UR25, 0x4008 ;  /* 0x0000400800197882 */ /* 0x000fe40000000000 */
[----:B------:R2:W-:Y:S02]  /*12a0*/  UTCCP.T.S.4x32dp128bit tmem[0x1c0], gdesc[UR20] ;  /* 0x0001c014ff0079e7 */ /* 0x0005e40009100000 */
[----:B------:R2:W-:Y:S02]  /*12b0*/  UTCCP.T.S.4x32dp128bit tmem[0x1c4], gdesc[UR22] ;  /* 0x0001c416ff0079e7 */ /* 0x0005e40009100000 */
[----:B------:R2:W-:Y:S01]  /*12c0*/  UTCCP.T.S.4x32dp128bit tmem[0x1c8], gdesc[UR24] ;  /* 0x0001c818ff0079e7 */ /* 0x0005e20009100000 */
[----:B------:R-:W-:Y:S02]  /*12d0*/  NOP ;  /* 0x0000000000007918 */ /* 0x000fe40000000000 */
.L_x_20:
[----:B------:R-:W-:Y:S01]  /*12e0*/  UISETP.NE.AND UP0, UPT, UR15, 0x3, UPT ;  /* 0x000000030f00788c */ /* 0x000fe2000bf05270 */
[----:B------:R-:W-:Y:S01]  /*12f0*/  SHFL.IDX PT, R5, R8, R0, 0x1f ;  /* 0x00001f0008057589 */ /* 0x000fe200000e0000 */
[----:B------:R-:W-:Y:S01]  /*1300*/  UIADD3 UR10, UPT, UPT, UR15, 0x1, URZ ;  /* 0x000000010f0a7890 */ /* 0x000fe2000fffe0ff */
[----:B------:R-:W-:Y:S03]  /*1310*/  NOP ;  /* 0x0000000000007918 */ /* 0x000fe60000000000 */
[----:B------:R-:W-:Y:S03]  /*1320*/  USEL UR10, UR10, URZ, UP0 ;  /* 0x000000ff0a0a7287 */ /* 0x000fe60008000000 */
[----:B-1----:R-:W1:Y:S01]  /*1330*/  SHFL.IDX PT, R2, R9, R0, 0x1f ;  /* 0x00001f0009027589 */ /* 0x002e6200000e0000 */
[----:B------:R-:W-:Y:S02]  /*1340*/  USHF.L.U32 UR15, UR14, 0x4, URZ ;  /* 0x000000040e0f7899 */ /* 0x000fe400080006ff */
[----:B------:R-:W-:Y:S02]  /*1350*/  ULEA UR9, UR10, UR8, 0x3 ;  /* 0x000000080a097291 */ /* 0x000fe4000f8e18ff */
[----:B------:R-:W-:Y:S01]  /*1360*/  ULEA UR14, UR14, 0x8b8, 0xd ;  /* 0x000008b80e0e7891 */ /* 0x000fe2000f8e68ff */
[----:B------:R-:W-:Y:S01]  /*1370*/  ISETP.NE.AND P0, PT, RZ, UR10, PT ;  /* 0x0000000aff007c0c */ /* 0x000fe2000bf05270 */
[----:B------:R-:W-:Y:S01]  /*1380*/  UISETP.NE.AND UP0, UPT, UR16, -0x10, UPT ;  /* 0xfffffff01000788c */ /* 0x000fe2000bf05270 */
[----:B------:R-:W-:Y:S01]  /*1390*/  IMAD.U32 R10, RZ, RZ, UR10 ;  /* 0x0000000aff0a7e24 */ /* 0x000fe2000f8e00ff */
[----:B------:R-:W-:Y:S02]  /*13a0*/  UPRMT UR15, UR15, 0x5410, UR14 ;  /* 0x000054100f0f7896 */ /* 0x000fe4000800000e */
[----:B------:R-:W-:Y:S01]  /*13b0*/  UIADD3 UR13, UPT, UPT, UR13, 0x31820, URZ ;  /* 0x000318200d0d7890 */ /* 0x000fe2000fffe0ff */
[----:B------:R-:W-:Y:S01]  /*13c0*/  UMOV UR14, URZ ;  /* 0x000000ff000e7c82 */ /* 0x000fe20008000000 */
[----:B--2---:R-:W-:Y:S01]  /*13d0*/  UMOV UR23, 0x40004040 ;  /* 0x4000404000177882 */ /* 0x004fe20000000000 */
[----:B------:R-:W-:Y:S01]  /*13e0*/  UMOV UR21, 0x40004040 ;  /* 0x4000404000157882 */ /* 0x000fe20000000000 */
[----:B------:R-:W-:Y:S01]  /*13f0*/  UMOV UR27, 0x40004040 ;  /* 0x40004040001b7882 */ /* 0x000fe20000000000 */
[----:B------:R-:W-:Y:S01]  /*1400*/  UMOV UR25, 0x40004040 ;  /* 0x4000404000197882 */ /* 0x000fe20000000000 */
[----:B------:R-:W-:Y:S01]  /*1410*/  UMOV UR31, 0x40004040 ;  /* 0x40004040001f7882 */ /* 0x000fe20000000000 */
[----:B------:R-:W-:Y:S01]  /*1420*/  UMOV UR29, 0x40004040 ;  /* 0x40004040001d7882 */ /* 0x000fe20000000000 */
[----:B------:R-:W-:Y:S01]  /*1430*/  UMOV UR35, 0x40004040 ;  /* 0x4000404000237882 */ /* 0x000fe20000000000 */
[----:B------:R-:W-:Y:S01]  /*1440*/  UMOV UR33, 0x40004040 ;  /* 0x4000404000217882 */ /* 0x000fe20000000000 */
[----:B-1----:R-:W-:Y:S02]  /*1450*/  R2UR UR22, R2 ;  /* 0x00000000021672ca */ /* 0x002fe400000e0000 */
[----:B------:R-:W-:Y:S02]  /*1460*/  R2UR UR20, R5 ;  /* 0x00000000051472ca */ /* 0x000fe400000e0000 */
[----:B------:R-:W-:Y:S04]  /*1470*/  SEL R5, RZ, 0x1, P0 ;  /* 0x00000001ff057807 */ /* 0x000fe80000000000 */
[----:B------:R-:W-:Y:S05]  /*1480*/  LOP3.LUT R4, R4, R5, RZ, 0x3c, !PT ;  /* 0x0000000504047212 */ /* 0x000fea00078e3cff */
[----:B------:R-:W-:Y:S01]  /*1490*/  UIADD3 UR26, UPT, UPT, UR22, 0x2, URZ ;  /* 0x00000002161a7890 */ /* 0x000fe2000fffe0ff */
[----:B------:R-:W-:Y:S01]  /*14a0*/  IMAD.U32 R13, R4, -0x80000000, RZ ;  /* 0x80000000040d7824 */ /* 0x000fe200078e00ff */
[----:B------:R-:W-:Y:S01]  /*14b0*/  UIADD3 UR24, UPT, UPT, UR20, 0x2, URZ ;  /* 0x0000000214187890 */ /* 0x000fe2000fffe0ff */
[----:B------:R1:W-:Y:S01]  /*14c0*/  UTCQMMA gdesc[UR22], gdesc[UR20], tmem[UR12], tmem[UR14], idesc[UR15], tmem[UR6], UP0 ;  /* 0x00060e1416007dea */ /* 0x0003e2000800030c */
[----:B------:R-:W-:Y:S02]  /*14d0*/  UIADD3 UR30, UPT, UPT, UR22, 0x4, URZ ;  /* 0x00000004161e7890 */ /* 0x000fe4000fffe0ff */
[----:B------:R-:W-:Y:S02]  /*14e0*/  UIADD3 UR28, UPT, UPT, UR20, 0x4, URZ ;  /* 0x00000004141c7890 */ /* 0x000fe4000fffe0ff */
[----:B------:R-:W-:Y:S02]  /*14f0*/  UIADD3 UR34, UPT, UPT, UR22, 0x6, URZ ;  /* 0x0000000616227890 */ /* 0x000fe4000fffe0ff */
[----:B------:R-:W-:Y:S01]  /*1500*/  UIADD3 UR32, UPT, UPT, UR20, 0x6, URZ ;  /* 0x0000000614207890 */ /* 0x000fe2000fffe0ff */
[----:B------:R1:W-:Y:S04]  /*1510*/  UTCQMMA gdesc[UR26], gdesc[UR24], tmem[UR12], tmem[UR14], idesc[UR15], tmem[UR6], UPT ;  /* 0x00060e181a007dea */ /* 0x0003e8000b80030c */
[----:B------:R1:W-:Y:S04]  /*1520*/  UTCQMMA gdesc[UR30], gdesc[UR28], tmem[UR12], tmem[UR14], idesc[UR15], tmem[UR6], UPT ;  /* 0x00060e1c1e007dea */ /* 0x0003e8000b80030c */
[----:B------:R1:W-:Y:S01]  /*1530*/  UTCQMMA gdesc[UR34], gdesc[UR32], tmem[UR12], tmem[UR14], idesc[UR15], tmem[UR6], UPT ;  /* 0x00060e2022007dea */ /* 0x0003e2000b80030c */
[----:B------:R1:W-:Y:S01]  /*1540*/  UTCBAR [UR13], URZ ;  /* 0x000000ff0d0073e9 */ /* 0x0003e200080000ff */
[----:B------:R-:W2:Y:S02]  /*1550*/  SYNCS.PHASECHK.TRANS64.TRYWAIT P0, [UR9+0x31840], R13 ;  /* 0x0318400dff0075a7 */ /* 0x000ea40008001109 */
[----:B-12---:R-:W-:Y:S05]  /*1560*/  @!P0 BRA `(.L_x_21) ;  /* 0x0000003c008c8947 */ /* 0x006fea0003800000 */
.L_x_77:
[----:B------:R-:W-:Y:S01]  /*1570*/  ELECT P0, URZ, PT ;  /* 0x0000000000ff782f */ /* 0x000fe20003800000 */
[----:B------:R-:W-:Y:S01]  /*1580*/  SHFL.IDX PT, R2, R9, R10, 0x1f ;  /* 0x00001f0a09027589 */ /* 0x000fe200000e0000 */
[----:B------:R-:W-:Y:S02]  /*1590*/  UIADD3 UR9, UPT, UPT, UR9, 0x31820, URZ ;  /* 0x0003182009097890 */ /* 0x000fe4000fffe0ff */
[----:B------:R-:W-:Y:S05]  /*15a0*/  UISETP.NE.AND UP0, UPT, UR16, -0x2, UPT ;  /* 0xfffffffe1000788c */ /* 0x000fea000bf05270 */
[----:B-1----:R-:W1:Y:S01]  /*15b0*/  SHFL.IDX PT, R0, R8, R10, 0x1f ;  /* 0x00001f0a08007589 */ /* 0x002e6200000e0000 */
[----:B------:R-:W-:Y:S01]  /*15c0*/  NOP ;  /* 0x0000000000007918 */ /* 0x000fe20000000000 */
[----:B------:R-:W-:Y:S02]  /*15d0*/  NOP ;  /* 0x0000000000007918 */ /* 0x000fe40000000000 */
[C---:B------:R-:W-:Y:S01]  /*15e0*/  @P0 IMAD.SHL.U32 R5, R7.reuse, 0x2000, RZ ;  /* 0x0000200007050824 */ /* 0x040fe200078e00ff */
[----:B------:R-:W-:Y:S01]  /*15f0*/  UMOV UR21, 0x40004040 ;  /* 0x4000404000157882 */ /* 0x000fe20000000000 */
[----:B------:R-:W-:Y:S01]  /*1600*/  @P0 IMAD.SHL.U32 R6, R7, 0x10, RZ ;  /* 0x0000001007060824 */ /* 0x000fe200078e00ff */
[----:B------:R-:W-:Y:S01]  /*1610*/  UMOV UR15, 0x40004040 ;  /* 0x40004040000f7882 */ /* 0x000fe20000000000 */
[----:B------:R-:W-:Y:S01]  /*1620*/  UMOV UR27, 0x40004040 ;  /* 0x40004040001b7882 */ /* 0x000fe20000000000 */
[----:B------:R-:W-:Y:S01]  /*1630*/  @P0 LOP3.LUT R5, R5, 0x6000, RZ, 0xc0, !PT ;  /* 0x0000600005050812 */ /* 0x000fe200078ec0ff */
[----:B------:R-:W-:Y:S01]  /*1640*/  UMOV UR25, 0x40004040 ;  /* 0x4000404000197882 */ /* 0x000fe20000000000 */
[----:B------:R-:W-:Y:S01]  /*1650*/  @P0 LOP3.LUT R6, R6, 0x30, RZ, 0xc0, !PT ;  /* 0x0000003006060812 */ /* 0x000fe200078ec0ff */
[----:B------:R-:W-:Y:S01]  /*1660*/  UMOV UR31, 0x40004040 ;  /* 0x40004040001f7882 */ /* 0x000fe20000000000 */
[----:B------:R-:W-:Y:S01]  /*1670*/  @P0 LOP3.LUT R5, R5, 0x8b8, RZ, 0xfc, !PT ;  /* 0x000008b805050812 */ /* 0x000fe200078efcff */
[----:B------:R-:W-:Y:S01]  /*1680*/  UMOV UR29, 0x40004040 ;  /* 0x40004040001d7882 */ /* 0x000fe20000000000 */
[----:B------:R-:W-:Y:S01]  /*1690*/  UMOV UR35, 0x40004040 ;  /* 0x4000404000237882 */ /* 0x000fe20000000000 */
[----:B------:R-:W-:Y:S01]  /*16a0*/  UMOV UR33, 0x40004040 ;  /* 0x4000404000217882 */ /* 0x000fe20000000000 */
[----:B------:R-:W-:Y:S02]  /*16b0*/  @P0 PRMT R5, R6, 0x5410, R5 ;  /* 0x0000541006050816 */ /* 0x000fe40000000005 */
[----:B-1----:R-:W-:Y:S01]  /*16c0*/  R2UR UR14, R0 ;  /* 0x00000000000e72ca */ /* 0x002fe200000e0000 */
[----:B------:R-:W-:Y:S01]  /*16d0*/  @P0 IMAD.MOV.U32 R10, RZ, RZ, RZ ;  /* 0x000000ffff0a0224 */ /* 0x000fe200078e00ff */
[----:B------:R-:W-:Y:S02]  /*16e0*/  @P0 R2UR UR13, R5 ;  /* 0x00000000050d02ca */ /* 0x000fe400000e0000 */
[----:B------:R-:W-:Y:S02]  /*16f0*/  R2UR UR20, R2 ;  /* 0x00000000021472ca */ /* 0x000fe400000e0000 */
[----:B------:R-:W-:Y:S07]  /*1700*/  @P0 R2UR UR22, R10 ;  /* 0x000000000a1602ca */ /* 0x000fee00000e0000 */
[----:B------:R-:W-:Y:S02]  /*1710*/  UIADD3 UR24, UPT, UPT, UR14, 0x2, URZ ;  /* 0x000000020e187890 */ /* 0x000fe4000fffe0ff */
[----:B------:R-:W-:Y:S01]  /*1720*/  UIADD3 UR28, UPT, UPT, UR14, 0x4, URZ ;  /* 0x000000040e1c7890 */ /* 0x000fe2000fffe0ff */
[----:B------:R-:W-:Y:S01]  /*1730*/  IMAD.U32 R11, RZ, RZ, UR13 ;  /* 0x0000000dff0b7e24 */ /* 0x000fe2000f8e00ff */
[----:B------:R-:W-:Y:S02]  /*1740*/  UIADD3 UR26, UPT, UPT, UR20, 0x2, URZ ;  /* 0x00000002141a7890 */ /* 0x000fe4000fffe0ff */
[----:B------:R-:W-:Y:S02]  /*1750*/  UIADD3 UR30, UPT, UPT, UR20, 0x4, URZ ;  /* 0x00000004141e7890 */ /* 0x000fe4000fffe0ff */
[----:B------:R-:W-:Y:S01]  /*1760*/  @P0 R2UR UR23, R11 ;  /* 0x000000000b1702ca */ /* 0x000fe200000e0000 */
[----:B------:R-:W-:Y:S02]  /*1770*/  UIADD3 UR34, UPT, UPT, UR20, 0x6, URZ ;  /* 0x0000000614227890 */ /* 0x000fe4000fffe0ff */
[----:B------:R-:W-:Y:S10]  /*1780*/  UIADD3 UR32, UPT, UPT, UR14, 0x6, URZ ;  /* 0x000000060e207890 */ /* 0x000ff4000fffe0ff */
[----:B------:R1:W-:Y:S01]  /*1790*/  UTCQMMA gdesc[UR20], gdesc[UR14], tmem[UR12], tmem[UR22], idesc[UR23], tmem[UR4], UPT ;  /* 0x0004160e14007dea */ /* 0x0003e2000b80030c */
[----:B------:R1:W-:Y:S01]  /*17a0*/  UTCQMMA gdesc[UR26], gdesc[UR24], tmem[UR12], tmem[UR22], idesc[UR23], tmem[UR4], UPT ;  /* 0x000416181a007dea */ /* 0x0003e2000b80030c */
[----:B------:R1:W-:Y:S01]  /*17b0*/  UTCQMMA gdesc[UR30], gdesc[UR28], tmem[UR12], tmem[UR22], idesc[UR23], tmem[UR4], UPT ;  /* 0x0004161c1e007dea */ /* 0x0003e2000b80030c */
[----:B------:R1:W-:Y:S01]  /*17c0*/  UTCQMMA gdesc[UR34], gdesc[UR32], tmem[UR12], tmem[UR22], idesc[UR23], tmem[UR4], UPT ;  /* 0x0004162022007dea */ /* 0x0003e2000b80030c */
[----:B------:R1:W-:Y:S01]  /*17d0*/  UTCBAR [UR9], URZ ;  /* 0x000000ff090073e9 */ /* 0x0003e200080000ff */
[----:B------:R-:W-:Y:S05]  /*17e0*/  BRA.U UP0, `(.L_x_22) ;  /* 0x0000000100087547 */ /* 0x000fea000b800000 */
[----:B------:R2:W-:Y:S01]  /*17f0*/  UTCBAR [UR11], URZ ;  /* 0x000000ff0b0073e9 */ /* 0x0005e200080000ff */
[----:B------:R-:W-:Y:S01]  /*1800*/  NOP ;  /* 0x0000000000007918 */ /* 0x000fe20000000000 */
.L_x_22:
[----:B------:R-:W-:Y:S01]  /*1810*/  UISETP.NE.AND UP0, UPT, UR10, 0x3, UPT ;  /* 0x000000030a00788c */ /* 0x000fe2000bf05270 */
[----:B------:R-:W-:Y:S01]  /*1820*/  VIADD R7, R7, 0x2 ;  /* 0x0000000207077836 */ /* 0x000fe20000000000 */
[----:B------:R-:W-:Y:S02]  /*1830*/  UIADD3 UR10, UPT, UPT, UR10, 0x1, URZ ;  /* 0x000000010a0a7890 */ /* 0x000fe4000fffe0ff */
[----:B------:R-:W-:Y:S02]  /*1840*/  UIADD3 UR17, UPT, UPT, UR17, -0x2, URZ ;  /* 0xfffffffe11117890 */ /* 0x000fe4000fffe0ff */
[----:B-1----:R-:W-:Y:S02]  /*1850*/  USEL UR15, UR10, URZ, UP0 ;  /* 0x000000ff0a0f7287 */ /* 0x002fe40008000000 */
[----:B------:R-:W-:Y:S02]  /*1860*/  UISETP.NE.AND UP0, UPT, UR17, -0x2, UPT ;  /* 0xfffffffe1100788c */ /* 0x000fe4000bf05270 */
[----:B------:R-:W-:Y:S02]  /*1870*/  UIADD3 UR16, UPT, UPT, UR16, 0x2, URZ ;  /* 0x0000000210107890 */ /* 0x000fe4000fffe0ff */
[----:B------:R-:W-:Y:S04]  /*1880*/  ISETP.NE.AND P0, PT, RZ, UR15, PT ;  /* 0x0000000fff007c0c */ /* 0x000fe8000bf05270 */
[----:B------:R-:W-:Y:S04]  /*1890*/  SEL R5, RZ, 0x1, P0 ;  /* 0x00000001ff057807 */ /* 0x000fe80000000000 */
[----:B------:R-:W-:Y:S01]  /*18a0*/  LOP3.LUT R4, R4, R5, RZ, 0x3c, !PT ;  /* 0x0000000504047212 */ /* 0x000fe200078e3cff */
[----:B------:R-:W-:Y:S06]  /*18b0*/  BRA.U UP0, `(.L_x_23) ;  /* 0xfffffff9001c7547 */ /* 0x000fec000b83ffff */
[----:B------:R-:W-:-:S13]  /*18c0*/  ISETP.NE.AND P0, PT, R3, UR18, PT ;  /* 0x0000001203007c0c */ /* 0x000fda000bf05270 */
[----:B--2---:R-:W-:Y:S05]  /*18d0*/  @!P0 EXIT ;  /* 0x000000000000894d */ /* 0x004fea0003800000 */
[----:B------:R-:W-:Y:S01]  /*18e0*/  UIADD3 UR18, UPT, UPT, UR18, 0x1, URZ ;  /* 0x0000000112127890 */ /* 0x000fe2000fffe0ff */
[----:B------:R-:W-:Y:S11]  /*18f0*/  BRA `(.L_x_24) ;  /* 0xfffffff400c87947 */ /* 0x000ff6000383ffff */
.L_x_11:
[----:B------:R-:W-:-:S13]  /*1900*/  ELECT P0, URZ, PT ;  /* 0x0000000000ff782f */ /* 0x000fda0003800000 */
[----:B------:R-:W-:Y:S05]  /*1910*/  @!P0 BRA `(.L_x_13) ;  /* 0x0000001800d88947 */ /* 0x000fea0003800000 */
[----:B------:R-:W1:Y:S02]  /*1920*/  S2UR UR4, SR_CTAID.X ;  /* 0x00000000000479c3 */ /* 0x000e640000002500 */
[----:B-1----:R-:W-:-:S13]  /*1930*/  ISETP.LE.U32.AND P0, PT, R0, UR4, PT ;  /* 0x0000000400007c0c */ /* 0x002fda000bf03070 */
[----:B------:R-:W-:Y:S05]  /*1940*/  @P0 EXIT ;  /* 0x000000000000094d */ /* 0x000fea0003800000 */
[----:B------:R-:W1:Y:S01]  /*1950*/  S2R R8, SR_CgaCtaId ;  /* 0x0000000000087919 */ /* 0x000e620000008800 */
[----:B------:R-:W-:Y:S01]  /*1960*/  IMAD.U32 R13, RZ, RZ, UR4 ;  /* 0x00000004ff0d7e24 */ /* 0x000fe2000f8e00ff */
[----:B------:R-:W2:Y:S04]  /*1970*/  LDC.64 R22, c[0x0][0x380] ;  /* 0x0000e000ff167b82 */ /* 0x000ea80000000a00 */
[----:B------:R-:W-:Y:S02]  /*1980*/  LOP3.LUT R3, RZ, R13, RZ, 0x33, !PT ;  /* 0x0000000dff037212 */ /* 0x000fe400078e33ff */
[----:B------:R-:W-:Y:S02]  /*1990*/  PRMT R12, R13, 0x7610, R12 ;  /* 0x000076100d0c7816 */ /* 0x000fe4000000000c */
[----:B------:R-:W3:Y:S01]  /*19a0*/  LDC.64 R16, c[0x0][0x348] ;  /* 0x0000d200ff107b82 */ /* 0x000ee20000000a00 */
[----:B------:R-:W-:-:S04]  /*19b0*/  IMAD.IADD R3, R0, 0x1, R3 ;  /* 0x0000000100037824 */ /* 0x000fc800078e0203 */
[----:B------:R-:W-:Y:S01]  /*19c0*/  IMAD.HI.U32 R10, R3, 0x76b981db, RZ ;  /* 0x76b981db030a7827 */ /* 0x000fe200078e00ff */
[----:B------:R-:W-:Y:S02]  /*19d0*/  MOV R3, 0x400 ;  /* 0x0000040000037802 */ /* 0x000fe40000000f00 */
[----:B------:R-:W4:Y:S02]  /*19e0*/  LDC.64 R6, c[0x0][0x358] ;  /* 0x0000d600ff067b82 */ /* 0x000f240000000a00 */
[----:B------:R-:W-:-:S05]  /*19f0*/  SHF.R.U32.HI R10, RZ, 0x6, R10 ;  /* 0x00000006ff0a7819 */ /* 0x000fca000001160a */
[----:B------:R-:W-:Y:S01]  /*1a00*/  IMAD.MOV R10, RZ, RZ, -R10 ;  /* 0x000000ffff0a7224 */ /* 0x000fe200078e0a0a */
[----:B-1----:R-:W-:-:S07]  /*1a10*/  LEA R8, R8, R3, 0x18 ;  /* 0x0000000308087211 */ /* 0x002fce00078ec0ff */
.L_x_41:
[----:B------:R-:W-:Y:S01]  /*1a20*/  SHF.R.U32.HI R3, RZ, 0x5, R13 ;  /* 0x00000005ff037819 */ /* 0x000fe2000001160d */
[----:B------:R-:W-:Y:S05]  /*1a30*/  YIELD ;  /* 0x0000000000007946 */ /* 0x000fea0003800000 */
[----:B------:R-:W-:Y:S02]  /*1a40*/  LOP3.LUT R3, R3, 0x7fffff0, RZ, 0xc0, !PT ;  /* 0x07fffff003037812 */ /* 0x000fe400078ec0ff */
[----:B------:R-:W-:Y:S02]  /*1a50*/  LOP3.LUT R34, R12, 0x1ff, RZ, 0xc0, !PT ;  /* 0x000001ff0c227812 */ /* 0x000fe400078ec0ff */
[----:B------:R-:W-:Y:S02]  /*1a60*/  VIADDMNMX.U32 R39, R2, -R3, 0x10, PT ;  /* 0x0000001002277446 */ /* 0x000fe40003800803 */
[----:B--234-:R-:W-:Y:S02]  /*1a70*/  MOV R4, 0x1a90 ;  /* 0x00001a9000047802 */ /* 0x01cfe40000000f00 */
[----:B--234-:R-:W-:Y:S05]  /*1a80*/  CALL.REL.NOINC `($__internal_3_$__cuda_sm20_div_u16) ;  /* 0x00000040001c7944 */ /* 0x01cfea0003c00000 */
[----:B------:R-:W-:Y:S01]  /*1a90*/  IMAD.MOV.U32 R11, RZ, RZ, -0x80000000 ;  /* 0x80000000ff0b7424 */ /* 0x000fe200078e00ff */
[----:B------:R-:W-:Y:S02]  /*1aa0*/  PRMT R39, R39, 0x9910, RZ ;  /* 0x0000991027277816 */ /* 0x000fe400000000ff */
[----:B------:R-:W-:Y:S01]  /*1ab0*/  PRMT R4, R0, 0x9910, RZ ;  /* 0x0000991000047816 */ /* 0x000fe200000000ff */
[----:B------:R-:W1:Y:S04]  /*1ac0*/  SYNCS.PHASECHK.TRANS64.TRYWAIT P0, [R8+URZ+0x31820], R11 ;  /* 0x0318200b080075a7 */ /* 0x000e6800080011ff */
[----:B------:R-:W-:Y:S04]  /*1ad0*/  IMAD R4, R39, R4, RZ ;  /* 0x0000000427047224 */ /* 0x000fe800078e02ff */
[----:B------:R-:W-:Y:S05]  /*1ae0*/  IMAD.MOV R4, RZ, RZ, -R4 ;  /* 0x000000ffff047224 */ /* 0x000fea00078e0a04 */
[----:B------:R-:W-:Y:S04]  /*1af0*/  PRMT R5, R4, 0x7710, RZ ;  /* 0x0000771004057816 */ /* 0x000fe800000000ff */
[----:B------:R-:W-:Y:S04]  /*1b00*/  IADD3 R4, PT, PT, R34, R5, RZ ;  /* 0x0000000522047210 */ /* 0x000fe80007ffe0ff */
[----:B------:R-:W-:Y:S05]  /*1b10*/  LOP3.LUT R4, R4, 0xffff, RZ, 0xc0, !PT ;  /* 0x0000ffff04047812 */ /* 0x000fea00078ec0ff */
[----:B------:R-:W-:Y:S01]  /*1b20*/  IMAD.IADD R9, R3, 0x1, R4 ;  /* 0x0000000103097824 */ /* 0x000fe200078e0204 */
[----:B-1----:R-:W-:Y:S06]  /*1b30*/  @!P0 BRA `(.L_x_25) ;  /* 0x0000003800348947 */ /* 0x002fec0003800000 */
.L_x_78:
[----:B------:R-:W-:Y:S01]  /*1b40*/  R2UR UR4, R6 ;  /* 0x00000000060472ca */ /* 0x000fe200000e0000 */
[----:B------:R-:W-:Y:S01]  /*1b50*/  IMAD.SHL.U32 R9, R9, 0x80, RZ ;  /* 0x0000008009097824 */ /* 0x000fe200078e00ff */
[----:B------:R-:W-:Y:S01]  /*1b60*/  R2UR UR5, R7 ;  /* 0x00000000070572ca */ /* 0x000fe200000e0000 */
[----:B------:R-:W-:Y:S01]  /*1b70*/  UMOV UR14, URZ ;  /* 0x000000ff000e7c82 */ /* 0x000fe20008000000 */
[----:B------:R-:W-:Y:S01]  /*1b80*/  LOP3.LUT R0, R0, 0xffff, RZ, 0xc0, !PT ;  /* 0x0000ffff00007812 */ /* 0x000fe200078ec0ff */
[----:B------:R-:W-:Y:S01]  /*1b90*/  UMOV UR6, 0x0 ;  /* 0x0000000000067882 */ /* 0x000fe20000000000 */
[C---:B------:R-:W-:Y:S01]  /*1ba0*/  LEA R4, P0, R9.reuse, R22, 0x2 ;  /* 0x0000001609047211 */ /* 0x040fe200078010ff */
[----:B------:R-:W-:Y:S01]  /*1bb0*/  UMOV UR7, 0x10000000 ;  /* 0x1000000000077882 */ /* 0x000fe20000000000 */
[C---:B------:R-:W-:Y:S01]  /*1bc0*/  IADD3 R40, P3, PT, R16.reuse, 0x40, RZ ;  /* 0x0000004010287810 */ /* 0x040fe20007f7e0ff */
[----:B------:R-:W-:Y:S01]  /*1bd0*/  UMOV UR10, UR14 ;  /* 0x0000000e000a7c82 */ /* 0x000fe20008000000 */
[C---:B-1----:R-:W-:Y:S01]  /*1be0*/  LEA.HI.X R5, R9.reuse, R23, RZ, 0x2, P0 ;  /* 0x0000001709057211 */ /* 0x042fe200000f14ff */
[----:B------:R-:W-:Y:S01]  /*1bf0*/  UMOV UR23, URZ ;  /* 0x000000ff00177c82 */ /* 0x000fe20008000000 */
[----:B------:R-:W-:Y:S01]  /*1c00*/  IADD3 R34, P0, PT, R16, 0x1c0, RZ ;  /* 0x000001c010227810 */ /* 0x000fe20007f1e0ff */
[----:B------:R-:W-:Y:S01]  /*1c10*/  IMAD R0, R0, 0xe0, RZ ;  /* 0x000000e000007824 */ /* 0x000fe200078e02ff */
[----:B------:R-:W-:Y:S01]  /*1c20*/  IADD3 R38, P2, PT, R16, 0xc0, RZ ;  /* 0x000000c010267810 */ /* 0x000fe20007f5e0ff */
[----:B------:R-:W-:Y:S01]  /*1c30*/  VIADD R20, R8, 0x31800 ;  /* 0x0003180008147836 */ /* 0x000fe20000000000 */
[----:B------:R-:W-:Y:S01]  /*1c40*/  R2UR UR30, R40 ;  /* 0x00000000281e72ca */ /* 0x000fe200000e0000 */
[----:B------:R-:W2:Y:S01]  /*1c50*/  LDG.E.CONSTANT R5, desc[UR4][R4.64] ;  /* 0x0000000404057981 */ /* 0x000ea2000c1e9900 */
[----:B------:R-:W-:Y:S01]  /*1c60*/  R2UR UR15, R9 ;  /* 0x00000000090f72ca */ /* 0x000fe200000e0000 */
[----:B------:R-:W-:Y:S01]  /*1c70*/  VIADD R15, R8, 0x4000 ;  /* 0x00004000080f7836 */ /* 0x000fe20000000000 */
[----:B------:R-:W-:Y:S01]  /*1c80*/  R2UR UR13, R20 ;  /* 0x00000000140d72ca */ /* 0x000fe200000e0000 */
[--C-:B------:R-:W-:Y:S01]  /*1c90*/  IMAD.X R41, RZ, RZ, R17.reuse, P3 ;  /* 0x000000ffff297224 */ /* 0x100fe200018e0611 */
[----:B------:R-:W-:Y:S01]  /*1ca0*/  IADD3 R36, P1, PT, R16, 0x140, RZ ;  /* 0x0000014010247810 */ /* 0x000fe20007f3e0ff */
[--C-:B------:R-:W-:Y:S01]  /*1cb0*/  IMAD.X R35, RZ, RZ, R17.reuse, P0 ;  /* 0x000000ffff237224 */ /* 0x100fe200000e0611 */
[----:B------:R-:W-:Y:S01]  /*1cc0*/  R2UR UR12, R15 ;  /* 0x000000000f0c72ca */ /* 0x000fe200000e0000 */
[----:B------:R-:W-:Y:S01]  /*1cd0*/  VIADD R14, R8, 0x14000 ;  /* 0x00014000080e7836 */ /* 0x000fe20000000000 */
[----:B------:R-:W-:Y:S01]  /*1ce0*/  R2UR UR31, R41 ;  /* 0x00000000291f72ca */ /* 0x000fe200000e0000 */
[--C-:B------:R-:W-:Y:S01]  /*1cf0*/  IMAD.X R39, RZ, RZ, R17.reuse, P2 ;  /* 0x000000ffff277224 */ /* 0x100fe200010e0611 */
[----:B------:R-:W-:Y:S01]  /*1d00*/  R2UR UR28, R38 ;  /* 0x00000000261c72ca */ /* 0x000fe200000e0000 */
[----:B------:R-:W-:Y:S01]  /*1d10*/  VIADD R19, R8, 0x30000 ;  /* 0x0003000008137836 */ /* 0x000fe20000000000 */
[----:B------:R-:W-:Y:S01]  /*1d20*/  R2UR UR8, R14 ;  /* 0x000000000e0872ca */ /* 0x000fe200000e0000 */
[----:B------:R-:W-:Y:S01]  /*1d30*/  IMAD.X R37, RZ, RZ, R17, P1 ;  /* 0x000000ffff257224 */ /* 0x000fe200008e0611 */
[----:B------:R-:W-:Y:S01]  /*1d40*/  R2UR UR29, R39 ;  /* 0x00000000271d72ca */ /* 0x000fe200000e0000 */
[----:B------:R-:W-:Y:S01]  /*1d50*/  UMOV UR9, UR13 ;  /* 0x0000000d00097c82 */ /* 0x000fe20008000000 */
[----:B------:R-:W-:Y:S01]  /*1d60*/  R2UR UR26, R36 ;  /* 0x00000000241a72ca */ /* 0x000fe200000e0000 */
[----:B------:R-:W-:Y:S01]  /*1d70*/  VIADD R18, R8, 0x30800 ;  /* 0x0003080008127836 */ /* 0x000fe20000000000 */
[----:B------:R-:W-:Y:S01]  /*1d80*/  R2UR UR27, R37 ;  /* 0x00000000251b72ca */ /* 0x000fe200000e0000 */
[----:B------:R-:W-:Y:S01]  /*1d90*/  UMOV UR21, UR13 ;  /* 0x0000000d00157c82 */ /* 0x000fe20008000000 */
[----:B------:R-:W-:Y:S01]  /*1da0*/  R2UR UR20, R19 ;  /* 0x00000000131472ca */ /* 0x000fe200000e0000 */
[----:B------:R1:W-:Y:S01]  /*1db0*/  UTMALDG.2D [UR12], [UR30], desc[UR6] ;  /* 0x0000060c1e0075b4 */ /* 0x0003e20008009000 */
[----:B------:R-:W-:Y:S01]  /*1dc0*/  R2UR UR24, R34 ;  /* 0x00000000221872ca */ /* 0x000fe200000e0000 */
[----:B------:R-:W-:Y:S01]  /*1dd0*/  UMOV UR22, UR15 ;  /* 0x0000000f00167c82 */ /* 0x000fe20008000000 */
[----:B------:R-:W-:Y:S01]  /*1de0*/  R2UR UR25, R35 ;  /* 0x00000000231972ca */ /* 0x000fe200000e0000 */
[----:B------:R-:W-:Y:S01]  /*1df0*/  IMAD.MOV.U32 R31, RZ, RZ, 0xb580 ;  /* 0x0000b580ff1f7424 */ /* 0x000fe200078e00ff */
[----:B------:R-:W-:Y:S01]  /*1e00*/  R2UR UR18, R0 ;  /* 0x00000000001272ca */ /* 0x000fe200000e0000 */
[----:B------:R-:W-:Y:S01]  /*1e10*/  UMOV UR17, UR13 ;  /* 0x0000000d00117c82 */ /* 0x000fe20008000000 */
[----:B------:R-:W-:Y:S01]  /*1e20*/  R2UR UR16, R18 ;  /* 0x00000000121072ca */ /* 0x000fe200000e0000 */
[C---:B------:R-:W-:Y:S02]  /*1e30*/  VIADD R29, R8.reuse, 0x31808 ;  /* 0x00031808081d7836 */ /* 0x040fe40000000000 */
[C---:B------:R-:W-:Y:S02]  /*1e40*/  VIADD R30, R8.reuse, 0x8000 ;  /* 0x00008000081e7836 */ /* 0x040fe40000000000 */
[----:B------:R-:W-:Y:S02]  /*1e50*/  VIADD R28, R8, 0x1b000 ;  /* 0x0001b000081c7836 */ /* 0x000fe40000000000 */
[C---:B--2---:R-:W-:Y:S01]  /*1e60*/  IMAD R3, R5.reuse, 0x1c00, R0 ;  /* 0x00001c0005037824 */ /* 0x044fe200078e0200 */
[----:B------:R-:W-:Y:S02]  /*1e70*/  ISETP.GT.AND P0, PT, R5, RZ, PT ;  /* 0x000000ff0500720c */ /* 0x000fe40003f04270 */
[----:B------:R-:W-:Y:S02]  /*1e80*/  VIMNMX R21, PT, PT, RZ, R5, !PT ;  /* 0x00000005ff157248 */ /* 0x000fe40007fe0100 */
[----:B------:R-:W-:Y:S02]  /*1e90*/  SEL R32, R3, R0, P0 ;  /* 0x0000000003207207 */ /* 0x000fe40000000000 */
[----:B------:R-:W-:Y:S02]  /*1ea0*/  R2UR UR19, R21 ;  /* 0x00000000151372ca */ /* 0x000fe400000e0000 */
[----:B------:R-:W-:Y:S11]  /*1eb0*/  R2UR UR11, R32 ;  /* 0x00000000200b72ca */ /* 0x000ff600000e0000 */
[----:B------:R-:W-:Y:S02]  /*1ec0*/  USHF.L.U32 UR19, UR19, 0x2, URZ ;  /* 0x0000000213137899 */ /* 0x000fe400080006ff */
[----:B------:R1:W-:Y:S01]  /*1ed0*/  UTMALDG.2D [UR8], [UR28], desc[UR6] ;  /* 0x000006081c0075b4 */ /* 0x0003e20008009000 */
[----:B------:R1:W-:Y:S06]  /*1ee0*/  UTMALDG.2D [UR20], [UR26], desc[UR6] ;  /* 0x000006141a0075b4 */ /* 0x0003ec0008009000 */
[----:B------:R1:W-:Y:S01]  /*1ef0*/  UTMALDG.2D [UR16], [UR24], desc[UR6] ;  /* 0x00000610180075b4 */ /* 0x0003e20008009000 */
[----:B------:R1:W-:Y:S01]  /*1f00*/  SYNCS.ARRIVE.TRANS64 RZ, [R8+URZ+0x31800], R31 ;  /* 0x0318001f08ff79a7 */ /* 0x0003e200080000ff */
[----:B------:R-:W2:Y:S02]  /*1f10*/  SYNCS.PHASECHK.TRANS64.TRYWAIT P0, [R8+URZ+0x31828], R11 ;  /* 0x0318280b080075a7 */ /* 0x000ea400080011ff */
[----:B-12---:R-:W-:Y:S05]  /*1f20*/  @!P0 BRA `(.L_x_26) ;  /* 0x0000003400548947 */ /* 0x006fea0003800000 */
.L_x_79:
[----:B------:R-:W-:Y:S01]  /*1f30*/  R2UR UR9, R29 ;  /* 0x000000001d0972ca */ /* 0x000fe200000e0000 */
[----:B------:R-:W-:Y:S01]  /*1f40*/  UMOV UR14, 0x0 ;  /* 0x00000000000e7882 */ /* 0x000fe20000000000 */
[----:B------:R-:W-:Y:S01]  /*1f50*/  R2UR UR16, R40 ;  /* 0x00000000281072ca */ /* 0x000fe200000e0000 */
[----:B------:R-:W-:Y:S01]  /*1f60*/  UMOV UR15, 0x10000000 ;  /* 0x10000000000f7882 */ /* 0x000fe20000000000 */
[----:B------:R-:W-:Y:S01]  /*1f70*/  R2UR UR17, R41 ;  /* 0x00000000291172ca */ /* 0x000fe200000e0000 */
[----:B------:R-:W-:Y:S01]  /*1f80*/  UMOV UR10, 0x80 ;  /* 0x00000080000a7882 */ /* 0x000fe20000000000 */
[----:B------:R-:W-:Y:S01]  /*1f90*/  R2UR UR11, R9 ;  /* 0x00000000090b72ca */ /* 0x000fe200000e0000 */
[----:B------:R-:W-:Y:S01]  /*1fa0*/  IMAD.MOV.U32 R27, RZ, RZ, 0xb000 ;  /* 0x0000b000ff1b7424 */ /* 0x000fe200078e00ff */
[----:B------:R-:W-:Y:S01]  /*1fb0*/  R2UR UR8, R30 ;  /* 0x000000001e0872ca */ /* 0x000fe200000e0000 */
[----:B------:R-:W-:Y:S01]  /*1fc0*/  UMOV UR6, 0x80 ;  /* 0x0000008000067882 */ /* 0x000fe20000000000 */
[----:B------:R-:W-:Y:S01]  /*1fd0*/  R2UR UR12, R38 ;  /* 0x00000000260c72ca */ /* 0x000fe200000e0000 */
[----:B------:R-:W-:Y:S01]  /*1fe0*/  VIADD R25, R8, 0x31810 ;  /* 0x0003181008197836 */ /* 0x000fe20000000000 */
[----:B------:R-:W-:Y:S01]  /*1ff0*/  R2UR UR13, R39 ;  /* 0x00000000270d72ca */ /* 0x000fe200000e0000 */
[----:B------:R-:W-:Y:S01]  /*2000*/  UMOV UR5, UR9 ;  /* 0x0000000900057c82 */ /* 0x000fe20008000000 */
[----:B------:R-:W-:Y:S01]  /*2010*/  R2UR UR7, R32 ;  /* 0x00000000200772ca */ /* 0x000fe200000e0000 */
[----:B------:R-:W-:Y:S01]  /*2020*/  VIADD R24, R8, 0x22000 ;  /* 0x0002200008187836 */ /* 0x000fe20000000000 */
[----:B------:R-:W-:Y:S01]  /*2030*/  R2UR UR4, R28 ;  /* 0x000000001c0472ca */ /* 0x000fe200000e0000 */
[----:B------:R-:W-:Y:S04]  /*2040*/  VIADD R26, R8, 0xc000 ;  /* 0x0000c000081a7836 */ /* 0x000fe80000000000 */
[----:B------:R2:W-:Y:S08]  /*2050*/  UTMALDG.2D [UR8], [UR16], desc[UR14] ;  /* 0x00000e08100075b4 */ /* 0x0005f00008009000 */
[----:B------:R2:W-:Y:S01]  /*2060*/  UTMALDG.2D [UR4], [UR12], desc[UR14] ;  /* 0x00000e040c0075b4 */ /* 0x0005e20008009000 */
[----:B------:R2:W-:Y:S01]  /*2070*/  SYNCS.ARRIVE.TRANS64 RZ, [R8+URZ+0x31808], R27 ;  /* 0x0318081b08ff79a7 */ /* 0x0005e200080000ff */
[----:B------:R-:W3:Y:S02]  /*2080*/  SYNCS.PHASECHK.TRANS64.TRYWAIT P0, [R8+URZ+0x31830], R11 ;  /* 0x0318300b080075a7 */ /* 0x000ee400080011ff */
[----:B--23--:R-:W-:Y:S05]  /*2090*/  @!P0 BRA `(.L_x_27) ;  /* 0x0000003400148947 */ /* 0x00cfea0003800000 */
.L_x_80:
[----:B------:R-:W-:Y:S01]  /*20a0*/  R2UR UR9, R25 ;  /* 0x00000000190972ca */ /* 0x000fe200000e0000 */
[----:B------:R-:W-:Y:S01]  /*20b0*/  UMOV UR14, 0x0 ;  /* 0x00000000000e7882 */ /* 0x000fe20000000000 */
[----:B------:R-:W-:Y:S01]  /*20c0*/  R2UR UR16, R40 ;  /* 0x00000000281072ca */ /* 0x000fe200000e0000 */
[----:B------:R-:W-:Y:S01]  /*20d0*/  UMOV UR15, 0x10000000 ;  /* 0x10000000000f7882 */ /* 0x000fe20000000000 */
[----:B------:R-:W-:Y:S01]  /*20e0*/  R2UR UR17, R41 ;  /* 0x00000000291172ca */ /* 0x000fe200000e0000 */
[----:B------:R-:W-:Y:S01]  /*20f0*/  UMOV UR10, 0x100 ;  /* 0x00000100000a7882 */ /* 0x000fe20000000000 */
[----:B------:R-:W-:Y:S01]  /*2100*/  R2UR UR11, R9 ;  /* 0x00000000090b72ca */ /* 0x000fe200000e0000 */
[----:B------:R-:W-:Y:S01]  /*2110*/  UMOV UR6, 0x100 ;  /* 0x0000010000067882 */ /* 0x000fe20000000000 */
[----:B------:R-:W-:Y:S01]  /*2120*/  R2UR UR8, R26 ;  /* 0x000000001a0872ca */ /* 0x000fe200000e0000 */
[----:B------:R-:W-:Y:S01]  /*2130*/  VIADD R4, R8, 0x31818 ;  /* 0x0003181808047836 */ /* 0x000fe20000000000 */
[----:B------:R-:W-:Y:S01]  /*2140*/  R2UR UR12, R38 ;  /* 0x00000000260c72ca */ /* 0x000fe200000e0000 */
[----:B------:R-:W-:Y:S01]  /*2150*/  VIADD R3, R8, 0x29000 ;  /* 0x0002900008037836 */ /* 0x000fe20000000000 */
[----:B------:R-:W-:Y:S01]  /*2160*/  R2UR UR13, R39 ;  /* 0x00000000270d72ca */ /* 0x000fe200000e0000 */
[----:B------:R-:W-:Y:S01]  /*2170*/  UMOV UR5, UR9 ;  /* 0x0000000900057c82 */ /* 0x000fe20008000000 */
[----:B------:R-:W-:Y:S01]  /*2180*/  R2UR UR7, R32 ;  /* 0x00000000200772ca */ /* 0x000fe200000e0000 */
[----:B-1----:R-:W-:Y:S01]  /*2190*/  VIADD R5, R8, 0x10000 ;  /* 0x0001000008057836 */ /* 0x002fe20000000000 */
[----:B------:R-:W-:Y:S05]  /*21a0*/  R2UR UR4, R24 ;  /* 0x00000000180472ca */ /* 0x000fea00000e0000 */
[----:B------:R1:W-:Y:S08]  /*21b0*/  UTMALDG.2D [UR8], [UR16], desc[UR14] ;  /* 0x00000e08100075b4 */ /* 0x0003f00008009000 */
[----:B------:R1:W-:Y:S01]  /*21c0*/  UTMALDG.2D [UR4], [UR12], desc[UR14] ;  /* 0x00000e040c0075b4 */ /* 0x0003e20008009000 */
[----:B------:R1:W-:Y:S01]  /*21d0*/  SYNCS.ARRIVE.TRANS64 RZ, [R8+URZ+0x31810], R27 ;  /* 0x0318101b08ff79a7 */ /* 0x0003e200080000ff */
[----:B------:R-:W2:Y:S02]  /*21e0*/  SYNCS.PHASECHK.TRANS64.TRYWAIT P0, [R8+URZ+0x31838], R11 ;  /* 0x0318380b080075a7 */ /* 0x000ea400080011ff */
[----:B-12---:R-:W-:Y:S05]  /*21f0*/  @!P0 BRA `(.L_x_28) ;  /* 0x0000003000d88947 */ /* 0x006fea0003800000 */
.L_x_81:
        /* <DEDUP_REMOVED lines=8> */
[----:B------:R-:W-:Y:S02]  /*2280*/  R2UR UR8, R5 ;  /* 0x00000000050872ca */ /* 0x000fe400000e0000 */
[----:B------:R-:W-:Y:S02]  /*2290*/  R2UR UR12, R38 ;  /* 0x00000000260c72ca */ /* 0x000fe400000e0000 */
[----:B------:R-:W-:Y:S01]  /*22a0*/  R2UR UR13, R39 ;  /* 0x00000000270d72ca */ /* 0x000fe200000e0000 */
[----:B------:R-:W-:Y:S01]  /*22b0*/  UMOV UR5, UR9 ;  /* 0x0000000900057c82 */ /* 0x000fe20008000000 */
[----:B------:R-:W-:Y:S02]  /*22c0*/  R2UR UR7, R32 ;  /* 0x00000000200772ca */ /* 0x000fe400000e0000 */
[----:B------:R-:W-:Y:S05]  /*22d0*/  R2UR UR4, R3 ;  /* 0x00000000030472ca */ /* 0x000fea00000e0000 */
[----:B------:R2:W-:Y:S08]  /*22e0*/  UTMALDG.2D [UR8], [UR16], desc[UR14] ;  /* 0x00000e08100075b4 */ /* 0x0005f00008009000 */
[----:B------:R2:W-:Y:S01]  /*22f0*/  UTMALDG.2D [UR4], [UR12], desc[UR14] ;  /* 0x00000e040c0075b4 */ /* 0x0005e20008009000 */
[----:B------:R2:W-:Y:S01]  /*2300*/  SYNCS.ARRIVE.TRANS64 RZ, [R8+URZ+0x31818], R27 ;  /* 0x0318181b08ff79a7 */ /* 0x0005e200080000ff */
[----:B------:R-:W3:Y:S02]  /*2310*/  SYNCS.PHASECHK.TRANS64.TRYWAIT P0, [R8+URZ+0x31820], RZ ;  /* 0x031820ff080075a7 */ /* 0x000ee400080011ff */
[----:B--23--:R-:W-:Y:S05]  /*2320*/  @!P0 BRA `(.L_x_29) ;  /* 0x0000003000a88947 */ /* 0x00cfea0003800000 */
.L_x_82:
        /* <DEDUP_REMOVED lines=11> */
[----:B------:R-:W-:Y:S01]  /*23e0*/  R2UR UR27, R39 ;  /* 0x00000000271b72ca */ /* 0x000fe200000e0000 */
[----:B------:R-:W-:Y:S01]  /*23f0*/  UMOV UR5, UR9 ;  /* 0x0000000900057c82 */ /* 0x000fe20008000000 */
[----:B------:R-:W-:Y:S01]  /*2400*/  R2UR UR4, R14 ;  /* 0x000000000e0472ca */ /* 0x000fe200000e0000 */
[----:B------:R-:W-:Y:S01]  /*2410*/  UMOV UR17, UR9 ;  /* 0x0000000900117c82 */ /* 0x000fe20008000000 */
[----:B------:R-:W-:Y:S01]  /*2420*/  R2UR UR7, R32 ;  /* 0x00000000200772ca */ /* 0x000fe200000e0000 */
[----:B------:R-:W-:Y:S01]  /*2430*/  UMOV UR13, UR9 ;  /* 0x00000009000d7c82 */ /* 0x000fe20008000000 */
[----:B------:R-:W-:Y:S02]  /*2440*/  R2UR UR15, R21 ;  /* 0x00000000150f72ca */ /* 0x000fe400000e0000 */
[----:B------:R-:W-:Y:S01]  /*2450*/  R2UR UR22, R36 ;  /* 0x00000000241672ca */ /* 0x000fe200000e0000 */
[----:B------:R3:W-:Y:S01]  /*2460*/  UTMALDG.2D [UR8], [UR28], desc[UR24] ;  /* 0x000018081c0075b4 */ /* 0x0007e20008009000 */
[----:B------:R-:W-:Y:S01]  /*2470*/  R2UR UR23, R37 ;  /* 0x00000000251772ca */ /* 0x000fe200000e0000 */
[----:B------:R-:W-:Y:S01]  /*2480*/  UMOV UR18, UR11 ;  /* 0x0000000b00127c82 */ /* 0x000fe20008000000 */
[----:B------:R-:W-:Y:S02]  /*2490*/  R2UR UR16, R19 ;  /* 0x00000000131072ca */ /* 0x000fe400000e0000 */
[----:B------:R-:W-:Y:S02]  /*24a0*/  R2UR UR20, R34 ;  /* 0x00000000221472ca */ /* 0x000fe400000e0000 */
[----:B------:R-:W-:Y:S01]  /*24b0*/  R2UR UR21, R35 ;  /* 0x00000000231572ca */ /* 0x000fe200000e0000 */
[----:B------:R3:W-:Y:S01]  /*24c0*/  UTMALDG.2D [UR4], [UR26], desc[UR24] ;  /* 0x000018041a0075b4 */ /* 0x0007e20008009000 */
[----:B------:R-:W-:Y:S01]  /*24d0*/  R2UR UR12, R18 ;  /* 0x00000000120c72ca */ /* 0x000fe200000e0000 */
[----:B------:R-:W-:Y:S01]  /*24e0*/  ULEA UR15, UR15, 0x1, 0x2 ;  /* 0x000000010f0f7891 */ /* 0x000fe2000f8e10ff */
[----:B------:R-:W-:Y:S05]  /*24f0*/  R2UR UR14, R0 ;  /* 0x00000000000e72ca */ /* 0x000fea00000e0000 */
[----:B------:R3:W-:Y:S08]  /*2500*/  UTMALDG.2D [UR16], [UR22], desc[UR24] ;  /* 0x00001810160075b4 */ /* 0x0007f00008009000 */
[----:B------:R3:W-:Y:S01]  /*2510*/  UTMALDG.2D [UR12], [UR20], desc[UR24] ;  /* 0x0000180c140075b4 */ /* 0x0007e20008009000 */
[----:B------:R3:W-:Y:S01]  /*2520*/  SYNCS.ARRIVE.TRANS64 RZ, [R8+URZ+0x31800], R31 ;  /* 0x0318001f08ff79a7 */ /* 0x0007e200080000ff */
[----:B------:R-:W4:Y:S02]  /*2530*/  SYNCS.PHASECHK.TRANS64.TRYWAIT P0, [R8+URZ+0x31828], RZ ;  /* 0x031828ff080075a7 */ /* 0x000f2400080011ff */
[----:B---34-:R-:W-:Y:S05]  /*2540*/  @!P0 BRA `(.L_x_30) ;  /* 0x0000003000348947 */ /* 0x018fea0003800000 */
.L_x_83:
        /* <DEDUP_REMOVED lines=17> */
[----:B------:R-:W5:Y:S02]  /*2660*/  SYNCS.PHASECHK.TRANS64.TRYWAIT P0, [R8+URZ+0x31830], RZ ;  /* 0x031830ff080075a7 */ /* 0x000f6400080011ff */
[----:B----45:R-:W-:Y:S05]  /*2670*/  @!P0 BRA `(.L_x_31) ;  /* 0x0000002c00fc8947 */ /* 0x030fea0003800000 */
.L_x_84:
        /* <DEDUP_REMOVED lines=18> */
[----:B-1---5:R-:W-:Y:S05]  /*27a0*/  @!P0 BRA `(.L_x_32) ;  /* 0x0000002c00c48947 */ /* 0x022fea0003800000 */
.L_x_85:
        /* <DEDUP_REMOVED lines=17> */
[----:B------:R-:W5:Y:S02]  /*28c0*/  SYNCS.PHASECHK.TRANS64.TRYWAIT P0, [R8+URZ+0x31820], R11 ;  /* 0x0318200b080075a7 */ /* 0x000f6400080011ff */
[----:B-1---5:R-:W-:Y:S05]  /*28d0*/  @!P0 BRA `(.L_x_33) ;  /* 0x0000002c008c8947 */ /* 0x022fea0003800000 */
.L_x_86:
        /* <DEDUP_REMOVED lines=32> */
[----:B------:R-:W5:Y:S02]  /*2ae0*/  SYNCS.PHASECHK.TRANS64.TRYWAIT P0, [R8+URZ+0x31828], R11 ;  /* 0x0318280b080075a7 */ /* 0x000f6400080011ff */
[----:B-1---5:R-:W-:Y:S05]  /*2af0*/  @!P0 BRA `(.L_x_34) ;  /* 0x0000002c00208947 */ /* 0x022fea0003800000 */
.L_x_87:
        /* <DEDUP_REMOVED lines=19> */
.L_x_88:
        /* <DEDUP_REMOVED lines=19> */
.L_x_89:
        /* <DEDUP_REMOVED lines=19> */
.L_x_90:
        /* <DEDUP_REMOVED lines=32> */
[----:B------:R-:W5:Y:S02]  /*3090*/  SYNCS.PHASECHK.TRANS64.TRYWAIT P0, [R8+URZ+0x31828], RZ ;  /* 0x031828ff080075a7 */ /* 0x000f6400080011ff */
[----:B-1---5:R-:W-:Y:S05]  /*30a0*/  @!P0 BRA `(.L_x_38) ;  /* 0x00000028001c8947 */ /* 0x022fea0003800000 */
.L_x_91:
        /* <DEDUP_REMOVED lines=19> */
.L_x_92:
        /* <DEDUP_REMOVED lines=19> */
.L_x_93:
        /* <DEDUP_REMOVED lines=10> */
[----:B------:R-:W-:Y:S02]  /*33b0*/  R2UR UR12, R38 ;  /* 0x00000000260c72ca */ /* 0x000fe400000e0000 */
[----:B------:R-:W-:Y:S02]  /*33c0*/  R2UR UR13, R39 ;  /* 0x00000000270d72ca */ /* 0x000fe400000e0000 */
[----:B------:R-:W-:Y:S02]  /*33d0*/  R2UR UR4, R3 ;  /* 0x00000000030472ca */ /* 0x000fe400000e0000 */
[----:B------:R-:W-:Y:S01]  /*33e0*/  R2UR UR7, R32 ;  /* 0x00000000200772ca */ /* 0x000fe200000e0000 */
[----:B------:R-:W-:Y:S01]  /*33f0*/  UMOV UR5, UR9 ;  /* 0x0000000900057c82 */ /* 0x000fe20008000000 */
[----:B------:R-:W-:Y:S03]  /*3400*/  ISETP.NE.AND P0, PT, R10, 0x1, PT ;  /* 0x000000010a00780c */ /* 0x000fe60003f05270 */
[----:B------:R1:W-:Y:S08]  /*3410*/  UTMALDG.2D [UR8], [UR16], desc[UR14] ;  /* 0x00000e08100075b4 */ /* 0x0003f00008009000 */
[----:B------:R1:W-:Y:S01]  /*3420*/  UTMALDG.2D [UR4], [UR12], desc[UR14] ;  /* 0x00000e040c0075b4 */ /* 0x0003e20008009000 */
[----:B------:R1:W-:Y:S02]  /*3430*/  SYNCS.ARRIVE.TRANS64 RZ, [R8+URZ+0x31818], R27 ;  /* 0x0318181b08ff79a7 */ /* 0x0003e400080000ff */
[----:B-1----:R-:W-:Y:S05]  /*3440*/  @!P0 EXIT ;  /* 0x000000000000894d */ /* 0x002fea0003800000 */
[----:B------:R-:W-:Y:S02]  /*3450*/  IADD3 R12, PT, PT, R12, 0x8a, RZ ;  /* 0x0000008a0c0c7810 */ /* 0x000fe40007ffe0ff */
[----:B------:R-:W-:Y:S01]  /*3460*/  IADD3 R13, PT, PT, R13, 0x8a, RZ ;  /* 0x0000008a0d0d7810 */ /* 0x000fe20007ffe0ff */
[----:B------:R-:W-:Y:S06]  /*3470*/  BRA `(.L_x_41) ;  /* 0xffffffe400687947 */ /* 0x000fec000383ffff */
.L_x_13:
[----:B------:R-:W-:-:S04]  /*3480*/  LOP3.LUT R3, R21, 0xfffffffc, RZ, 0xc0, !PT ;  /* 0xfffffffc15037812 */ /* 0x000fc800078ec0ff */
[----:B------:R-:W-:-:S13]  /*3490*/  ISETP.NE.AND P0, PT, R3, 0x4, PT ;  /* 0x000000040300780c */ /* 0x000fda0003f05270 */
[----:B-1----:R-:W-:Y:S05]  /*34a0*/  @P0 EXIT ;  /* 0x000000000000094d */ /* 0x002fea0003800000 */
[----:B------:R-:W1:Y:S01]  /*34b0*/  S2R R3, SR_CgaCtaId ;  /* 0x0000000000037919 */ /* 0x000e620000008800 */
[----:B------:R-:W-:-:S04]  /*34c0*/  MOV R6, 0x400 ;  /* 0x0000040000067802 */ /* 0x000fc80000000f00 */
[----:B-1----:R-:W-:-:S05]  /*34d0*/  LEA R3, R3, R6, 0x18 ;  /* 0x0000000603037211 */ /* 0x002fca00078ec0ff */
[----:B------:R-:W1:Y:S02]  /*34e0*/  LDS R5, [R3+0x31880] ;  /* 0x0318800003057984 */ /* 0x000e640000000800 */
[----:B-1----:R-:W-:-:S13]  /*34f0*/  ISETP.NE.AND P0, PT, R5, RZ, PT ;  /* 0x000000ff0500720c */ /* 0x002fda0003f05270 */
[----:B------:R-:W-:Y:S05]  /*3500*/  @!P0 BRA `(.L_x_42) ;  /* 0x0000000000048947 */ /* 0x000fea0003800000 */
[----:B------:R-:W-:Y:S05]  /*3510*/  BPT.TRAP 0x1 ;  /* 0x000000040000795c */ /* 0x000fea0000300000 */
.L_x_42:
[----:B------:R-:W1:Y:S01]  /*3520*/  S2UR UR4, SR_CTAID.X ;  /* 0x00000000000479c3 */ /* 0x000e620000002500 */
[----:B------:R-:W-:Y:S02]  /*3530*/  IADD3 R21, PT, PT, R21, -0x4, RZ ;  /* 0xfffffffc15157810 */ /* 0x000fe40007ffe0ff */
[----:B-1----:R-:W-:-:S13]  /*3540*/  ISETP.LE.U32.AND P0, PT, R0, UR4, PT ;  /* 0x0000000400007c0c */ /* 0x002fda000bf03070 */
[----:B------:R-:W-:Y:S05]  /*3550*/  @P0 BRA `(.L_x_43) ;  /* 0x0000001800b80947 */ /* 0x000fea0003800000 */
[----:B------:R-:W-:Y:S01]  /*3560*/  IMAD.U32 R32, RZ, RZ, UR4 ;  /* 0x00000004ff207e24 */ /* 0x000fe2000f8e00ff */
[----:B------:R-:W-:Y:S01]  /*3570*/  MOV R22, 0xffffffff ;  /* 0xffffffff00167802 */ /* 0x000fe20000000f00 */
[----:B------:R-:W-:Y:S02]  /*3580*/  IMAD.SHL.U32 R4, R4, 0x4, RZ ;  /* 0x0000000404047824 */ /* 0x000fe400078e00ff */
[----:B------:R-:W-:Y:S01]  /*3590*/  IMAD.SHL.U32 R31, R21, 0x800, RZ ;  /* 0x00000800151f7824 */ /* 0x000fe200078e00ff */
[----:B------:R-:W-:Y:S01]  /*35a0*/  LOP3.LUT R23, RZ, R32, RZ, 0x33, !PT ;  /* 0x00000020ff177212 */ /* 0x000fe200078e33ff */
[C---:B------:R-:W-:Y:S01]  /*35b0*/  VIADD R28, R4.reuse, 0x1 ;  /* 0x00000001041c7836 */ /* 0x040fe20000000000 */
[----:B------:R-:W-:Y:S01]  /*35c0*/  SHF.R.U32.HI R30, RZ, 0x3, R4 ;  /* 0x00000003ff1e7819 */ /* 0x000fe20000011604 */
[----:B------:R-:W-:Y:S01]  /*35d0*/  IMAD.MOV.U32 R24, RZ, RZ, RZ ;  /* 0x000000ffff187224 */ /* 0x000fe200078e00ff */
[----:B------:R-:W-:Y:S01]  /*35e0*/  IADD3 R26, PT, PT, R4, 0x3, RZ ;  /* 0x00000003041a7810 */ /* 0x000fe20007ffe0ff */
[----:B------:R-:W-:Y:S01]  /*35f0*/  IMAD.IADD R23, R0, 0x1, R23 ;  /* 0x0000000100177824 */ /* 0x000fe200078e0217 */
[----:B------:R-:W-:Y:S01]  /*3600*/  LOP3.LUT R5, R30, 0x3, RZ, 0xc0, !PT ;  /* 0x000000031e057812 */ /* 0x000fe200078ec0ff */
[----:B------:R-:W-:Y:S01]  /*3610*/  VIADD R0, R4, 0x2 ;  /* 0x0000000204007836 */ /* 0x000fe20000000000 */
[----:B------:R-:W-:Y:S01]  /*3620*/  PRMT R25, R32, 0x7610, R25 ;  /* 0x0000761020197816 */ /* 0x000fe20000000019 */
[----:B------:R-:W-:Y:S01]  /*3630*/  IMAD.HI.U32 R23, R23, 0x76b981db, RZ ;  /* 0x76b981db17177827 */ /* 0x000fe200078e00ff */
[----:B------:R-:W-:-:S02]  /*3640*/  LOP3.LUT R28, R5, 0x5, R28, 0x78, !PT ;  /* 0x00000005051c7812 */ /* 0x000fc400078e781c */
[C---:B------:R-:W-:Y:S02]  /*3650*/  LOP3.LUT R27, R5.reuse, 0x6, R0, 0x78, !PT ;  /* 0x00000006051b7812 */ /* 0x040fe400078e7800 */
[----:B------:R-:W-:Y:S02]  /*3660*/  SHF.R.U32.HI R23, RZ, 0x6, R23 ;  /* 0x00000006ff177819 */ /* 0x000fe40000011617 */
[C---:B------:R-:W-:Y:S02]  /*3670*/  LOP3.LUT R29, R5.reuse, 0x4, R4, 0xf8, !PT ;  /* 0x00000004051d7812 */ /* 0x040fe400078ef804 */
[----:B------:R-:W-:Y:S01]  /*3680*/  LOP3.LUT R26, R5, 0x7, R26, 0x78, !PT ;  /* 0x00000007051a7812 */ /* 0x000fe200078e781a */
[----:B------:R-:W-:-:S07]  /*3690*/  IMAD.MOV R23, RZ, RZ, -R23 ;  /* 0x000000ffff177224 */ /* 0x000fce00078e0a17 */
.L_x_66:
[----:B------:R-:W-:Y:S01]  /*36a0*/  VIADD R22, R22, 0x1 ;  /* 0x0000000116167836 */ /* 0x000fe20000000000 */
[----:B------:R-:W-:Y:S05]  /*36b0*/  YIELD ;  /* 0x0000000000007946 */ /* 0x000fea0003800000 */
[----:B--2---:R-:W-:Y:S01]  /*36c0*/  IMAD.SHL.U32 R20, R22, 0x8, RZ ;  /* 0x0000000816147824 */ /* 0x004fe200078e00ff */
[----:B------:R-:W-:Y:S01]  /*36d0*/  SHF.R.U32.HI R5, RZ, 0x1, R22 ;  /* 0x00000001ff057819 */ /* 0x000fe20000011616 */
[----:B------:R-:W-:Y:S01]  /*36e0*/  VIADD R23, R23, 0x1 ;  /* 0x0000000117177836 */ /* 0x000fe20000000000 */
[----:B------:R-:W-:Y:S02]  /*36f0*/  SHF.R.U32.HI R35, RZ, 0x5, R32 ;  /* 0x00000005ff237819 */ /* 0x000fe40000011620 */
[----:B------:R-:W-:-:S02]  /*3700*/  LOP3.LUT R20, R20, 0x8, RZ, 0xc0, !PT ;  /* 0x0000000814147812 */ /* 0x000fc400078ec0ff */
[----:B------:R-:W-:Y:S02]  /*3710*/  LOP3.LUT R5, R5, 0x1, RZ, 0xc0, !PT ;  /* 0x0000000105057812 */ /* 0x000fe400078ec0ff */
[----:B------:R-:W-:Y:S01]  /*3720*/  ISETP.NE.AND P1, PT, R21, RZ, PT ;  /* 0x000000ff1500720c */ /* 0x000fe20003f25270 */
[----:B------:R-:W-:Y:S01]  /*3730*/  IMAD.IADD R20, R3, 0x1, R20 ;  /* 0x0000000103147824 */ /* 0x000fe200078e0214 */
[----:B------:R-:W-:Y:S01]  /*3740*/  ISETP.NE.AND P0, PT, R23, 0x1, PT ;  /* 0x000000011700780c */ /* 0x000fe20003f05270 */
[----:B------:R-:W-:Y:S01]  /*3750*/  IMAD.U32 R5, R5, -0x80000000, RZ ;  /* 0x8000000005057824 */ /* 0x000fe200078e00ff */
[----:B------:R-:W-:-:S03]  /*3760*/  LOP3.LUT R35, R35, 0x7fffff0, RZ, 0xc0, !PT ;  /* 0x07fffff023237812 */ /* 0x000fc600078ec0ff */
[----:B------:R-:W1:Y:S02]  /*3770*/  SYNCS.PHASECHK.TRANS64.TRYWAIT P2, [R20+URZ+0x31860], R5 ;  /* 0x03186005140075a7 */ /* 0x000e6400080411ff */
[----:B-1----:R-:W-:Y:S06]  /*3780*/  @!P2 BRA `(.L_x_44) ;  /* 0x0000002000a0a947 */ /* 0x002fec0003800000 */
.L_x_95:
[----:B------:R-:W-:Y:S01]  /*3790*/  NOP ;  /* 0x0000000000007918 */ /* 0x000fe20000000000 */
[----:B------:R-:W-:Y:S02]  /*37a0*/  LOP3.LUT R34, R25, 0x1ff, RZ, 0xc0, !PT ;  /* 0x000001ff19227812 */ /* 0x000fe400078ec0ff */
[----:B------:R-:W-:Y:S02]  /*37b0*/  LOP3.LUT R6, R22, 0x1, RZ, 0xc0, !PT ;  /* 0x0000000116067812 */ /* 0x000fe400078ec0ff */
[----:B------:R-:W-:Y:S01]  /*37c0*/  VIADDMNMX.U32 R39, R2, -R35, 0x10, PT ;  /* 0x0000001002277446 */ /* 0x000fe20003800823 */
[----:B------:R-:W-:Y:S05]  /*37d0*/  @P1 BRA `(.L_x_45) ;  /* 0x0000000000041947 */ /* 0x000fea0003800000 */
[----:B------:R-:W-:-:S04]  /*37e0*/  DEPBAR.LE SB0, 0x1 ;  /* 0x000080400000791a */ /* 0x000fc80000000000 */
.L_x_45:
[----:B------:R-:W-:Y:S02]  /*37f0*/  MOV R4, 0x3810 ;  /* 0x0000381000047802 */ /* 0x000fe40000000f00 */
[----:B-1----:R-:W-:Y:S05]  /*3800*/  CALL.REL.NOINC `($__internal_3_$__cuda_sm20_div_u16) ;  /* 0x0000002000bc7944 */ /* 0x002fea0003c00000 */
[----:B------:R-:W-:Y:S05]  /*3810*/  WARPSYNC.ALL ;  /* 0x0000000000007948 */ /* 0x000fea0003800000 */
[----:B------:R-:W-:Y:S01]  /*3820*/  NOP ;  /* 0x0000000000007918 */ /* 0x000fe20000000000 */
[----:B------:R-:W-:Y:S02]  /*3830*/  ISETP.NE.AND P1, PT, R21, RZ, PT ;  /* 0x000000ff1500720c */ /* 0x000fe40003f25270 */
[----:B------:R-:W-:Y:S01]  /*3840*/  R2UR UR7, R6 ;  /* 0x00000000060772ca */ /* 0x000fe200000e0000 */
[----:B------:R-:W-:Y:S01]  /*3850*/  BAR.SYNC.DEFER_BLOCKING 0x8, 0x80 ;  /* 0x0202000000007b1d */ /* 0x000fe20000010000 */
[----:B------:R-:W-:Y:S01]  /*3860*/  IMAD R33, R24, 0x2000, R31 ;  /* 0x0000200018217824 */ /* 0x000fe200078e021f */
[----:B------:R-:W-:-:S02]  /*3870*/  PRMT R40, R0, 0x9910, RZ ;  /* 0x0000991000287816 */ /* 0x000fc400000000ff */
[----:B------:R-:W-:Y:S01]  /*3880*/  LOP3.LUT R0, R0, 0xffff, RZ, 0xc0, !PT ;  /* 0x0000ffff00007812 */ /* 0x000fe200078ec0ff */
[----:B------:R-:W-:-:S04]  /*3890*/  IMAD R33, R30, 0x80, R33 ;  /* 0x000000801e217824 */ /* 0x000fc800078e0221 */
[--C-:B------:R-:W-:Y:S02]  /*38a0*/  IMAD R36, R29, 0x10, R33.reuse ;  /* 0x000000101d247824 */ /* 0x100fe400078e0221 */
[----:B------:R-:W-:Y:S01]  /*38b0*/  IMAD R42, R28, 0x10, R33 ;  /* 0x000000101c2a7824 */ /* 0x000fe200078e0221 */
[----:B------:R-:W-:Y:S01]  /*38c0*/  UIMAD UR7, UR7, 0xe0, URZ ;  /* 0x000000e0070778a4 */ /* 0x000fe2000f8e02ff */
[----:B------:R-:W-:Y:S02]  /*38d0*/  IMAD R0, R0, 0xe0, RZ ;  /* 0x000000e000007824 */ /* 0x000fe400078e02ff */
[----:B------:R-:W-:-:S06]  /*38e0*/  IMAD.IADD R42, R3, 0x1, R42 ;  /* 0x00000001032a7824 */ /* 0x000fcc00078e022a */
[----:B------:R-:W1:Y:S01]  /*38f0*/  LDTM.x8 R12, tmem[UR7] ;  /* 0x00000007000c79ee */ /* 0x000e6200081c0000 */
[----:B------:R-:W-:Y:S01]  /*3900*/  NOP ;  /* 0x0000000000007918 */ /* 0x000fe20000000000 */
[----:B-1----:R-:W1:Y:S01]  /*3910*/  LDTM.x8 R4, tmem[UR7+0x8] ;  /* 0x00000807000479ee */ /* 0x002e6200081c0000 */
[----:B------:R-:W-:Y:S02]  /*3920*/  F2FP.BF16.F32.PACK_AB R12, R13, R12 ;  /* 0x0000000c0d0c723e */ /* 0x000fe400000010ff */
[----:B------:R-:W-:Y:S02]  /*3930*/  F2FP.BF16.F32.PACK_AB R13, R15, R14 ;  /* 0x0000000e0f0d723e */ /* 0x000fe400000010ff */
[----:B------:R-:W-:Y:S01]  /*3940*/  F2FP.BF16.F32.PACK_AB R14, R17, R16 ;  /* 0x00000010110e723e */ /* 0x000fe200000010ff */
[----:B------:R-:W-:Y:S01]  /*3950*/  IMAD.IADD R16, R3, 0x1, R36 ;  /* 0x0000000103107824 */ /* 0x000fe200078e0224 */
[----:B------:R-:W-:Y:S02]  /*3960*/  F2FP.BF16.F32.PACK_AB R15, R19, R18 ;  /* 0x00000012130f723e */ /* 0x000fe400000010ff */
[----:B-1----:R-:W-:-:S02]  /*3970*/  F2FP.BF16.F32.PACK_AB R36, R5, R4 ;  /* 0x000000040524723e */ /* 0x002fc400000010ff */
[----:B------:R-:W-:Y:S01]  /*3980*/  PRMT R5, R39, 0x9910, RZ ;  /* 0x0000991027057816 */ /* 0x000fe200000000ff */
[----:B------:R1:W-:Y:S01]  /*3990*/  STS.128 [R16], R12 ;  /* 0x0000000c10007388 */ /* 0x0003e20000000c00 */
[----:B------:R-:W-:Y:S01]  /*39a0*/  NOP ;  /* 0x0000000000007918 */ /* 0x000fe20000000000 */
[----:B------:R-:W-:Y:S02]  /*39b0*/  F2FP.BF16.F32.PACK_AB R37, R7, R6 ;  /* 0x000000060725723e */ /* 0x000fe400000010ff */
[----:B------:R-:W-:Y:S01]  /*39c0*/  F2FP.BF16.F32.PACK_AB R38, R9, R8 ;  /* 0x000000080926723e */ /* 0x000fe200000010ff */
[----:B------:R-:W-:Y:S01]  /*39d0*/  IMAD R40, R40, R5, RZ ;  /* 0x0000000528287224 */ /* 0x000fe200078e02ff */
[----:B------:R-:W-:-:S03]  /*39e0*/  F2FP.BF16.F32.PACK_AB R39, R11, R10 ;  /* 0x0000000a0b27723e */ /* 0x000fc600000010ff */
[----:B------:R-:W-:Y:S02]  /*39f0*/  IMAD.MOV R40, RZ, RZ, -R40 ;  /* 0x000000ffff287224 */ /* 0x000fe400078e0a28 */
[----:B------:R2:W-:Y:S03]  /*3a00*/  STS.128 [R42], R36 ;  /* 0x000000242a007388 */ /* 0x0005e60000000c00 */
[----:B------:R-:W-:-:S05]  /*3a10*/  PRMT R41, R40, 0x7710, RZ ;  /* 0x0000771028297816 */ /* 0x000fca00000000ff */
[----:B------:R-:W-:-:S05]  /*3a20*/  IMAD.IADD R34, R34, 0x1, R41 ;  /* 0x0000000122227824 */ /* 0x000fca00078e0229 */
[----:B------:R-:W-:-:S05]  /*3a30*/  LOP3.LUT R34, R34, 0xffff, RZ, 0xc0, !PT ;  /* 0x0000ffff22227812 */ /* 0x000fca00078ec0ff */
[----:B------:R-:W-:Y:S01]  /*3a40*/  IMAD.IADD R35, R35, 0x1, R34 ;  /* 0x0000000123237824 */ /* 0x000fe200078e0222 */
[----:B-1----:R-:W1:Y:S01]  /*3a50*/  LDTM.x8 R12, tmem[UR7+0x10] ;  /* 0x00001007000c79ee */ /* 0x002e6200081c0000 */
[----:B------:R-:W-:Y:S01]  /*3a60*/  NOP ;  /* 0x0000000000007918 */ /* 0x000fe20000000000 */
[----:B-1----:R-:W1:Y:S01]  /*3a70*/  LDTM.x8 R4, tmem[UR7+0x18] ;  /* 0x00001807000479ee */ /* 0x002e6200081c0000 */
[----:B------:R-:W-:Y:S02]  /*3a80*/  F2FP.BF16.F32.PACK_AB R12, R13, R12 ;  /* 0x0000000c0d0c723e */ /* 0x000fe400000010ff */
[----:B------:R-:W-:Y:S02]  /*3a90*/  F2FP.BF16.F32.PACK_AB R13, R15, R14 ;  /* 0x0000000e0f0d723e */ /* 0x000fe400000010ff */
[----:B------:R-:W-:Y:S01]  /*3aa0*/  F2FP.BF16.F32.PACK_AB R14, R17, R16 ;  /* 0x00000010110e723e */ /* 0x000fe200000010ff */
[--C-:B------:R-:W-:Y:S01]  /*3ab0*/  IMAD R16, R27, 0x10, R33.reuse ;  /* 0x000000101b107824 */ /* 0x100fe200078e0221 */
[----:B------:R-:W-:Y:S01]  /*3ac0*/  F2FP.BF16.F32.PACK_AB R15, R19, R18 ;  /* 0x00000012130f723e */ /* 0x000fe200000010ff */
[----:B------:R-:W-:Y:S01]  /*3ad0*/  IMAD R18, R26, 0x10, R33 ;  /* 0x000000101a127824 */ /* 0x000fe200078e0221 */
[----:B-1----:R-:W-:Y:S01]  /*3ae0*/  F2FP.BF16.F32.PACK_AB R4, R5, R4 ;  /* 0x000000040504723e */ /* 0x002fe200000010ff */
[----:B------:R-:W-:Y:S01]  /*3af0*/  IMAD.IADD R16, R3, 0x1, R16 ;  /* 0x0000000103107824 */ /* 0x000fe200078e0210 */
[----:B------:R-:W-:Y:S01]  /*3b00*/  F2FP.BF16.F32.PACK_AB R5, R7, R6 ;  /* 0x000000060705723e */ /* 0x000fe200000010ff */
[----:B------:R-:W-:Y:S01]  /*3b10*/  IMAD.IADD R18, R3, 0x1, R18 ;  /* 0x0000000103127824 */ /* 0x000fe200078e0212 */
[----:B------:R-:W-:Y:S01]  /*3b20*/  F2FP.BF16.F32.PACK_AB R6, R9, R8 ;  /* 0x000000080906723e */ /* 0x000fe200000010ff */
[----:B------:R-:W-:Y:S01]  /*3b30*/  IMAD.SHL.U32 R33, R35, 0x80, RZ ;  /* 0x0000008023217824 */ /* 0x000fe200078e00ff */
[----:B------:R-:W-:Y:S01]  /*3b40*/  F2FP.BF16.F32.PACK_AB R7, R11, R10 ;  /* 0x0000000a0b07723e */ /* 0x000fe200000010ff */
[----:B------:R2:W-:Y:S01]  /*3b50*/  STS.128 [R16], R12 ;  /* 0x0000000c10007388 */ /* 0x0005e20000000c00 */
[----:B------:R-:W-:-:S03]  /*3b60*/  NOP ;  /* 0x0000000000007918 */ /* 0x000fc60000000000 */
[----:B------:R2:W-:Y:S01]  /*3b70*/  STS.128 [R18], R4 ;  /* 0x0000000412007388 */ /* 0x0005e20000000c00 */
[----:B------:R1:W-:Y:S06]  /*3b80*/  MEMBAR.ALL.CTA ;  /* 0x0000000000007992 */ /* 0x0003ec0000008000 */
[----:B-1----:R-:W1:Y:S02]  /*3b90*/  FENCE.VIEW.ASYNC.S ;  /* 0x00000000000073c6 */ /* 0x002e640000000000 */
[----:B-1----:R-:W-:Y:S06]  /*3ba0*/  BAR.SYNC.DEFER_BLOCKING 0x8, 0x80 ;  /* 0x0202000000007b1d */ /* 0x002fec0000010000 */
[----:B------:R-:W-:Y:S05]  /*3bb0*/  @P1 BRA `(.L_x_46) ;  /* 0x0000000000381947 */ /* 0x000fea0003800000 */
[----:B------:R-:W-:Y:S01]  /*3bc0*/  ELECT P2, URZ, PT ;  /* 0x0000000000ff782f */ /* 0x000fe20003840000 */
[----:B------:R-:W-:-:S12]  /*3bd0*/  BSSY.RECONVERGENT B0, `(.L_x_46) ;  /* 0x000000c000007945 */ /* 0x000fd80003800200 */
[----:B------:R-:W-:Y:S05]  /*3be0*/  @!P2 BRA `(.L_x_47) ;  /* 0x000000000028a947 */ /* 0x000fea0003800000 */
[----:B------:R-:W1:Y:S01]  /*3bf0*/  LDCU.64 UR8, c[0x0][0x348] ;  /* 0x00006900ff0877ac */ /* 0x000e620008000a00 */
[----:B------:R-:W-:Y:S02]  /*3c00*/  R2UR UR10, R24 ;  /* 0x00000000180a72ca */ /* 0x000fe400000e0000 */
[----:B------:R-:W-:Y:S02]  /*3c10*/  R2UR UR4, R3 ;  /* 0x00000000030472ca */ /* 0x000fe400000e0000 */
[----:B------:R-:W-:Y:S02]  /*3c20*/  R2UR UR5, R0 ;  /* 0x00000000000572ca */ /* 0x000fe400000e0000 */
[----:B------:R-:W-:-:S09]  /*3c30*/  R2UR UR6, R33 ;  /* 0x00000000210672ca */ /* 0x000fd200000e0000 */
[----:B------:R-:W-:Y:S02]  /*3c40*/  ULEA UR4, UR10, UR4, 0xd ;  /* 0x000000040a047291 */ /* 0x000fe4000f8e68ff */
[----:B-1----:R-:W-:-:S04]  /*3c50*/  UIADD3 UR8, UP0, UPT, UR8, 0x240, URZ ;  /* 0x0000024008087890 */ /* 0x002fc8000ff1e0ff */
[----:B------:R-:W-:-:S09]  /*3c60*/  UIADD3.X UR9, UPT, UPT, URZ, UR9, URZ, UP0, !UPT ;  /* 0x00000009ff097290 */ /* 0x000fd200087fe4ff */
[----:B------:R1:W-:Y:S02]  /*3c70*/  UTMASTG.2D [UR4], [UR8] ;  /* 0x00000004080073b5 */ /* 0x0003e40008008000 */
[----:B-1----:R0:W-:Y:S02]  /*3c80*/  UTMACMDFLUSH ;  /* 0x00000000000079b7 */ /* 0x0021e40000000000 */
.L_x_47:
[----:B------:R-:W-:Y:S05]  /*3c90*/  BSYNC.RECONVERGENT B0 ;  /* 0x0000000000007941 */ /* 0x000fea0003800200 */
.L_x_46:
[----:B------:R-:W-:Y:S05]  /*3ca0*/  @P1 BRA `(.L_x_48) ;  /* 0x0000000000041947 */ /* 0x000fea0003800000 */
[----:B------:R-:W-:-:S04]  /*3cb0*/  DEPBAR.LE SB0, 0x1 ;  /* 0x000080400000791a */ /* 0x000fc80000000000 */
.L_x_48:
[----:B------:R-:W-:Y:S01]  /*3cc0*/  BAR.SYNC.DEFER_BLOCKING 0x8, 0x80 ;  /* 0x0202000000007b1d */ /* 0x000fe20000010000 */
[----:B------:R-:W-:-:S04]  /*3cd0*/  LOP3.LUT R48, R24, 0x1, RZ, 0xc0, !PT ;  /* 0x0000000118307812 */ /* 0x000fc800078ec0ff */
[----:B------:R-:W-:Y:S01]  /*3ce0*/  LOP3.LUT R24, R48, 0x1, RZ, 0x3c, !PT ;  /* 0x0000000130187812 */ /* 0x000fe200078e3cff */
[----:B--2---:R-:W1:Y:S04]  /*3cf0*/  LDTM.x8 R12, tmem[UR7+0x20] ;  /* 0x00002007000c79ee */ /* 0x004e6800081c0000 */
[C---:B------:R-:W-:Y:S02]  /*3d00*/  IMAD R35, R24.reuse, 0x2000, R31 ;  /* 0x0000200018237824 */ /* 0x040fe400078e021f */
[----:B------:R-:W-:Y:S02]  /*3d10*/  IMAD R50, R24, 0x2000, R3 ;  /* 0x0000200018327824 */ /* 0x000fe400078e0203 */
[----:B------:R-:W-:Y:S01]  /*3d20*/  IMAD R34, R30, 0x80, R35 ;  /* 0x000000801e227824 */ /* 0x000fe200078e0223 */
[----:B------:R-:W-:Y:S01]  /*3d30*/  NOP ;  /* 0x0000000000007918 */ /* 0x000fe20000000000 */
[----:B-1----:R-:W1:Y:S01]  /*3d40*/  LDTM.x8 R4, tmem[UR7+0x28] ;  /* 0x00002807000479ee */ /* 0x002e6200081c0000 */
[----:B------:R-:W-:Y:S01]  /*3d50*/  F2FP.BF16.F32.PACK_AB R44, R13, R12 ;  /* 0x0000000c0d2c723e */ /* 0x000fe200000010ff */
[----:B------:R-:W-:Y:S01]  /*3d60*/  IMAD R12, R29, 0x10, R34 ;  /* 0x000000101d0c7824 */ /* 0x000fe200078e0222 */
[----:B------:R-:W-:-:S02]  /*3d70*/  F2FP.BF16.F32.PACK_AB R45, R15, R14 ;  /* 0x0000000e0f2d723e */ /* 0x000fc400000010ff */
[----:B------:R-:W-:Y:S01]  /*3d80*/  F2FP.BF16.F32.PACK_AB R46, R17, R16 ;  /* 0x00000010112e723e */ /* 0x000fe200000010ff */
[----:B------:R-:W-:Y:S01]  /*3d90*/  IMAD.IADD R37, R3, 0x1, R12 ;  /* 0x0000000103257824 */ /* 0x000fe200078e020c */
[----:B------:R-:W-:-:S05]  /*3da0*/  F2FP.BF16.F32.PACK_AB R47, R19, R18 ;  /* 0x00000012132f723e */ /* 0x000fca00000010ff */
[----:B------:R2:W-:Y:S01]  /*3db0*/  STS.128 [R37], R44 ;  /* 0x0000002c25007388 */ /* 0x0005e20000000c00 */
[----:B------:R-:W-:Y:S01]  /*3dc0*/  NOP ;  /* 0x0000000000007918 */ /* 0x000fe20000000000 */
[----:B-1----:R-:W1:Y:S01]  /*3dd0*/  LDTM.x8 R12, tmem[UR7+0x30] ;  /* 0x00003007000c79ee */ /* 0x002e6200081c0000 */
[----:B------:R-:W-:Y:S01]  /*3de0*/  F2FP.BF16.F32.PACK_AB R40, R5, R4 ;  /* 0x000000040528723e */ /* 0x000fe200000010ff */
[----:B------:R-:W-:Y:S01]  /*3df0*/  IMAD R4, R28, 0x10, R34 ;  /* 0x000000101c047824 */ /* 0x000fe200078e0222 */
[----:B------:R-:W-:Y:S02]  /*3e00*/  F2FP.BF16.F32.PACK_AB R41, R7, R6 ;  /* 0x000000060729723e */ /* 0x000fe400000010ff */
[----:B------:R-:W-:Y:S01]  /*3e10*/  F2FP.BF16.F32.PACK_AB R42, R9, R8 ;  /* 0x00000008092a723e */ /* 0x000fe200000010ff */
[----:B------:R-:W-:Y:S01]  /*3e20*/  IMAD.IADD R35, R3, 0x1, R4 ;  /* 0x0000000103237824 */ /* 0x000fe200078e0204 */
[----:B------:R-:W-:-:S05]  /*3e30*/  F2FP.BF16.F32.PACK_AB R43, R11, R10 ;  /* 0x0000000a0b2b723e */ /* 0x000fca00000010ff */
[----:B------:R2:W-:Y:S01]  /*3e40*/  STS.128 [R35], R40 ;  /* 0x0000002823007388 */ /* 0x0005e20000000c00 */
[----:B------:R-:W-:Y:S01]  /*3e50*/  NOP ;  /* 0x0000000000007918 */ /* 0x000fe20000000000 */
[----:B-1----:R-:W1:Y:S01]  /*3e60*/  LDTM.x8 R4, tmem[UR7+0x38] ;  /* 0x00003807000479ee */ /* 0x002e6200081c0000 */
[----:B------:R-:W-:Y:S02]  /*3e70*/  F2FP.BF16.F32.PACK_AB R12, R13, R12 ;  /* 0x0000000c0d0c723e */ /* 0x000fe400000010ff */
[----:B------:R-:W-:Y:S02]  /*3e80*/  F2FP.BF16.F32.PACK_AB R13, R15, R14 ;  /* 0x0000000e0f0d723e */ /* 0x000fe400000010ff */
[----:B------:R-:W-:Y:S01]  /*3e90*/  F2FP.BF16.F32.PACK_AB R14, R17, R16 ;  /* 0x00000010110e723e */ /* 0x000fe200000010ff */
[--C-:B------:R-:W-:Y:S01]  /*3ea0*/  IMAD R16, R27, 0x10, R34.reuse ;  /* 0x000000101b107824 */ /* 0x100fe200078e0222 */
[----:B------:R-:W-:Y:S01]  /*3eb0*/  F2FP.BF16.F32.PACK_AB R15, R19, R18 ;  /* 0x00000012130f723e */ /* 0x000fe200000010ff */
[----:B------:R-:W-:-:S02]  /*3ec0*/  IMAD R34, R26, 0x10, R34 ;  /* 0x000000101a227824 */ /* 0x000fc400078e0222 */
[C---:B------:R-:W-:Y:S02]  /*3ed0*/  IMAD.IADD R39, R3.reuse, 0x1, R16 ;  /* 0x0000000103277824 */ /* 0x040fe400078e0210 */
[----:B------:R-:W-:-:S03]  /*3ee0*/  IMAD.IADD R51, R3, 0x1, R34 ;  /* 0x0000000103337824 */ /* 0x000fc600078e0222 */
[----:B------:R2:W-:Y:S01]  /*3ef0*/  STS.128 [R39], R12 ;  /* 0x0000000c27007388 */ /* 0x0005e20000000c00 */
[----:B------:R-:W-:Y:S01]  /*3f00*/  NOP ;  /* 0x0000000000007918 */ /* 0x000fe20000000000 */
[----:B-1----:R-:W-:Y:S02]  /*3f10*/  F2FP.BF16.F32.PACK_AB R4, R5, R4 ;  /* 0x000000040504723e */ /* 0x002fe400000010ff */
[----:B------:R-:W-:Y:S02]  /*3f20*/  F2FP.BF16.F32.PACK_AB R5, R7, R6 ;  /* 0x000000060705723e */ /* 0x000fe400000010ff */
[----:B------:R-:W-:Y:S02]  /*3f30*/  F2FP.BF16.F32.PACK_AB R6, R9, R8 ;  /* 0x000000080906723e */ /* 0x000fe400000010ff */
[----:B------:R-:W-:-:S05]  /*3f40*/  F2FP.BF16.F32.PACK_AB R7, R11, R10 ;  /* 0x0000000a0b07723e */ /* 0x000fca00000010ff */
        /* <DEDUP_REMOVED lines=11> */
[----:B------:R-:W-:-:S09]  /*4000*/  R2UR UR6, R33 ;  /* 0x00000000210672ca */ /* 0x000fd200000e0000 */
[----:B------:R-:W-:Y:S02]  /*4010*/  UIADD3 UR5, UPT, UPT, UR5, 0x20, URZ ;  /* 0x0000002005057890 */ /* 0x000fe4000fffe0ff */
[----:B-1----:R-:W-:-:S04]  /*4020*/  UIADD3 UR8, UP0, UPT, UR8, 0x240, URZ ;  /* 0x0000024008087890 */ /* 0x002fc8000ff1e0ff */
[----:B------:R-:W-:-:S09]  /*4030*/  UIADD3.X UR9, UPT, UPT, URZ, UR9, URZ, UP0, !UPT ;  /* 0x00000009ff097290 */ /* 0x000fd200087fe4ff */
[----:B------:R1:W-:Y:S02]  /*4040*/  UTMASTG.2D [UR4], [UR8] ;  /* 0x00000004080073b5 */ /* 0x0003e40008008000 */
[----:B-1----:R0:W-:Y:S02]  /*4050*/  UTMACMDFLUSH ;  /* 0x00000000000079b7 */ /* 0x0021e40000000000 */
.L_x_51:
[----:B------:R-:W-:Y:S05]  /*4060*/  BSYNC.RECONVERGENT B0 ;  /* 0x0000000000007941 */ /* 0x000fea0003800200 */
.L_x_50:
[----:B------:R-:W-:-:S04]  /*4070*/  DEPBAR.LE SB0, 0x1 ;  /* 0x000080400000791a */ /* 0x000fc80000000000 */
.L_x_49:
[----:B------:R-:W-:Y:S01]  /*4080*/  BAR.SYNC.DEFER_BLOCKING 0x8, 0x80 ;  /* 0x0202000000007b1d */ /* 0x000fe20000010000 */
[C---:B--2---:R-:W-:Y:S02]  /*4090*/  IMAD R41, R48.reuse, 0x2000, R31 ;  /* 0x0000200030297824 */ /* 0x044fe400078e021f */
[----:B------:R-:W-:Y:S02]  /*40a0*/  IMAD R48, R48, 0x2000, R3 ;  /* 0x0000200030307824 */ /* 0x000fe400078e0203 */
[----:B------:R-:W-:Y:S01]  /*40b0*/  IMAD R38, R30, 0x80, R41 ;  /* 0x000000801e267824 */ /* 0x000fe200078e0229 */
[----:B------:R-:W1:Y:S03]  /*40c0*/  LDTM.x8 R12, tmem[UR7+0x40] ;  /* 0x00004007000c79ee */ /* 0x000e6600081c0000 */
[--C-:B------:R-:W-:Y:S02]  /*40d0*/  IMAD R36, R29, 0x10, R38.reuse ;  /* 0x000000101d247824 */ /* 0x100fe400078e0226 */
[----:B------:R-:W-:-:S02]  /*40e0*/  IMAD R34, R28, 0x10, R38 ;  /* 0x000000101c227824 */ /* 0x000fc400078e0226 */
[C---:B------:R-:W-:Y:S02]  /*40f0*/  IMAD.IADD R36, R3.reuse, 0x1, R36 ;  /* 0x0000000103247824 */ /* 0x040fe400078e0224 */
[----:B------:R-:W-:Y:S01]  /*4100*/  IMAD.IADD R34, R3, 0x1, R34 ;  /* 0x0000000103227824 */ /* 0x000fe200078e0222 */
[----:B------:R-:W-:Y:S01]  /*4110*/  NOP ;  /* 0x0000000000007918 */ /* 0x000fe20000000000 */
[----:B-1----:R-:W1:Y:S01]  /*4120*/  LDTM.x8 R4, tmem[UR7+0x48] ;  /* 0x00004807000479ee */ /* 0x002e6200081c0000 */
[----:B------:R-:W-:Y:S02]  /*4130*/  F2FP.BF16.F32.PACK_AB R44, R13, R12 ;  /* 0x0000000c0d2c723e */ /* 0x000fe400000010ff */
[----:B------:R-:W-:Y:S02]  /*4140*/  F2FP.BF16.F32.PACK_AB R45, R15, R14 ;  /* 0x0000000e0f2d723e */ /* 0x000fe400000010ff */
[----:B------:R-:W-:Y:S02]  /*4150*/  F2FP.BF16.F32.PACK_AB R46, R17, R16 ;  /* 0x00000010112e723e */ /* 0x000fe400000010ff */
[----:B------:R-:W-:-:S05]  /*4160*/  F2FP.BF16.F32.PACK_AB R47, R19, R18 ;  /* 0x00000012132f723e */ /* 0x000fca00000010ff */
[----:B------:R2:W-:Y:S01]  /*4170*/  STS.128 [R36], R44 ;  /* 0x0000002c24007388 */ /* 0x0005e20000000c00 */
        /* <DEDUP_REMOVED lines=40> */
.L_x_54:
[----:B------:R-:W-:Y:S05]  /*4400*/  BSYNC.RECONVERGENT B0 ;  /* 0x0000000000007941 */ /* 0x000fea0003800200 */
.L_x_53:
[----:B------:R-:W-:-:S04]  /*4410*/  DEPBAR.LE SB0, 0x1 ;  /* 0x000080400000791a */ /* 0x000fc80000000000 */
.L_x_52:
[----:B------:R-:W-:Y:S06]  /*4420*/  BAR.SYNC.DEFER_BLOCKING 0x8, 0x80 ;  /* 0x0202000000007b1d */ /* 0x000fec0000010000 */
[----:B--2---:R-:W1:Y:S01]  /*4430*/  LDTM.x8 R12, tmem[UR7+0x60] ;  /* 0x00006007000c79ee */ /* 0x004e6200081c0000 */
[----:B------:R-:W-:Y:S01]  /*4440*/  NOP ;  /* 0x0000000000007918 */ /* 0x000fe20000000000 */
[----:B-1----:R-:W1:Y:S01]  /*4450*/  LDTM.x8 R4, tmem[UR7+0x68] ;  /* 0x00006807000479ee */ /* 0x002e6200081c0000 */
[----:B------:R-:W-:Y:S02]  /*4460*/  F2FP.BF16.F32.PACK_AB R44, R13, R12 ;  /* 0x0000000c0d2c723e */ /* 0x000fe400000010ff */
[----:B------:R-:W-:-:S02]  /*4470*/  F2FP.BF16.F32.PACK_AB R45, R15, R14 ;  /* 0x0000000e0f2d723e */ /* 0x000fc400000010ff */
        /* <DEDUP_REMOVED lines=39> */
.L_x_57:
[----:B------:R-:W-:Y:S05]  /*46f0*/  BSYNC.RECONVERGENT B0 ;  /* 0x0000000000007941 */ /* 0x000fea0003800200 */
.L_x_56:
[----:B------:R-:W-:-:S04]  /*4700*/  DEPBAR.LE SB0, 0x1 ;  /* 0x000080400000791a */ /* 0x000fc80000000000 */
.L_x_55:
        /* <DEDUP_REMOVED lines=45> */
.L_x_60:
[----:B------:R-:W-:Y:S05]  /*49e0*/  BSYNC.RECONVERGENT B0 ;  /* 0x0000000000007941 */ /* 0x000fea0003800200 */
.L_x_59:
[----:B------:R-:W-:-:S04]  /*49f0*/  DEPBAR.LE SB0, 0x1 ;  /* 0x000080400000791a */ /* 0x000fc80000000000 */
.L_x_58:
        /* <DEDUP_REMOVED lines=45> */
.L_x_63:
[----:B------:R-:W-:Y:S05]  /*4cd0*/  BSYNC.RECONVERGENT B0 ;  /* 0x0000000000007941 */ /* 0x000fea0003800200 */
.L_x_62:
[----:B------:R-:W-:-:S04]  /*4ce0*/  DEPBAR.LE SB0, 0x1 ;  /* 0x000080400000791a */ /* 0x000fc80000000000 */
.L_x_61:
[----:B------:R-:W-:Y:S01]  /*4cf0*/  BAR.SYNC.DEFER_BLOCKING 0x8, 0x80 ;  /* 0x0202000000007b1d */ /* 0x000fe20000010000 */
[----:B------:R-:W-:-:S05]  /*4d00*/  VIADD R20, R20, 0x31870 ;  /* 0x0003187014147836 */ /* 0x000fca0000000000 */
[----:B------:R-:W-:Y:S01]  /*4d10*/  PRMT R20, RZ, 0x654, R20 ;  /* 0x00000654ff147816 */ /* 0x000fe20000000014 */
[----:B--2---:R-:W1:Y:S01]  /*4d20*/  LDTM.x8 R12, tmem[UR7+0xc0] ;  /* 0x0000c007000c79ee */ /* 0x004e6200081c0000 */
        /* <DEDUP_REMOVED lines=27> */
[----:B------:R-:W-:Y:S01]  /*4ee0*/  NOP ;  /* 0x0000000000007918 */ /* 0x000fe20000000000 */
[----:B------:R2:W-:Y:S01]  /*4ef0*/  SYNCS.ARRIVE.TRANS64.RED.A1T0 RZ, [R20+URZ], RZ ;  /* 0x000000ff14ff79a7 */ /* 0x0005e200081004ff */
        /* <DEDUP_REMOVED lines=16> */
.L_x_65:
[----:B------:R-:W-:Y:S05]  /*5000*/  BSYNC.RECONVERGENT B0 ;  /* 0x0000000000007941 */ /* 0x000fea0003800200 */
.L_x_64:
[----:B------:R-:W-:Y:S02]  /*5010*/  IADD3 R25, PT, PT, R25, 0x8a, RZ ;  /* 0x0000008a19197810 */ /* 0x000fe40007ffe0ff */
[----:B------:R-:W-:Y:S01]  /*5020*/  IADD3 R32, PT, PT, R32, 0x8a, RZ ;  /* 0x0000008a20207810 */ /* 0x000fe20007ffe0ff */
[----:B------:R-:W-:Y:S06]  /*5030*/  @P0 BRA `(.L_x_66) ;  /* 0xffffffe400980947 */ /* 0x000fec000383ffff */
.L_x_43:
[----:B------:R-:W-:-:S13]  /*5040*/  ISETP.NE.AND P0, PT, R21, 0x3, PT ;  /* 0x000000031500780c */ /* 0x000fda0003f05270 */
[----:B------:R-:W-:Y:S05]  /*5050*/  @P0 EXIT ;  /* 0x000000000000094d */ /* 0x000fea0003800000 */
[----:B------:R-:W-:Y:S05]  /*5060*/  WARPSYNC.ALL ;  /* 0x0000000000007948 */ /* 0x000fea0003800000 */
[----:B------:R-:W-:Y:S01]  /*5070*/  NOP ;  /* 0x0000000000007918 */ /* 0x000fe20000000000 */
[----:B------:R-:W1:Y:S01]  /*5080*/  S2UR UR5, SR_CgaCtaId ;  /* 0x00000000000579c3 */ /* 0x000e620000008800 */
[----:B------:R-:W-:Y:S02]  /*5090*/  UMOV UR4, 0x50 ;  /* 0x0000005000047882 */ /* 0x000fe40000000000 */
[----:B-1----:R-:W-:-:S09]  /*50a0*/  ULEA UR5, UR5, UR4, 0x18 ;  /* 0x0000000405057291 */ /* 0x002fd2000f8ec0ff */
[----:B------:R-:W1:Y:S02]  /*50b0*/  LDS R2, [UR5] ;  /* 0x00000005ff027984 */ /* 0x000e640008000800 */
[----:B-1----:R-:W-:-:S04]  /*50c0*/  LOP3.LUT R0, R2, 0xffff, RZ, 0xc0, !PT ;  /* 0x0000ffff02007812 */ /* 0x002fc800078ec0ff */
[----:B------:R-:W-:-:S13]  /*50d0*/  ISETP.NE.AND P0, PT, R0, 0xffff, PT ;  /* 0x0000ffff0000780c */ /* 0x000fda0003f05270 */
[----:B------:R-:W-:Y:S05]  /*50e0*/  @P0 BRA `(.L_x_67) ;  /* 0x0000000000480947 */ /* 0x000fea0003800000 */
[----:B------:R-:W-:-:S04]  /*50f0*/  SHF.R.U32.HI R0, RZ, 0x10, R2 ;  /* 0x00000010ff007819 */ /* 0x000fc80000011602 */
[----:B------:R-:W-:-:S04]  /*5100*/  LOP3.LUT R0, R0, 0x1, RZ, 0xc0, !PT ;  /* 0x0000000100007812 */ /* 0x000fc800078ec0ff */
[----:B------:R-:W-:-:S13]  /*5110*/  ISETP.NE.AND P0, PT, R0, 0x1, PT ;  /* 0x000000010000780c */ /* 0x000fda0003f05270 */
[----:B------:R-:W-:Y:S05]  /*5120*/  @P0 BRA `(.L_x_68) ;  /* 0x00000000002c0947 */ /* 0x000fea0003800000 */
[----:B------:R-:W1:Y:S01]  /*5130*/  S2R R0, SR_LANEID ;  /* 0x0000000000007919 */ /* 0x000e620000000000 */
[----:B------:R-:W-:Y:S01]  /*5140*/  IMAD.MOV.U32 R2, RZ, RZ, -0x20000 ;  /* 0xfffe0000ff027424 */ /* 0x000fe200078e00ff */
[----:B------:R-:W-:Y:S02]  /*5150*/  VOTEU.ANY UR6, UPT, PT ;  /* 0x0000000000067886 */ /* 0x000fe400038e0100 */
[----:B------:R-:W-:Y:S01]  /*5160*/  UFLO.U32 UR6, UR6 ;  /* 0x00000006000672bd */ /* 0x000fe200080e0000 */
[----:B------:R-:W3:Y:S05]  /*5170*/  REDUX UR4, R2 ;  /* 0x00000000020473c4 */ /* 0x000eea0000000000 */
[----:B-1----:R-:W-:-:S02]  /*5180*/  ISETP.EQ.U32.AND P0, PT, R0, UR6, PT ;  /* 0x0000000600007c0c */ /* 0x002fc4000bf02070 */
[----:B---3--:R-:W-:Y:S01]  /*5190*/  MOV R0, UR4 ;  /* 0x0000000400007c02 */ /* 0x008fe20008000f00 */
[----:B------:R-:W-:-:S05]  /*51a0*/  UMOV UR4, 0xfffe0000 ;  /* 0xfffe000000047882 */ /* 0x000fca0000000000 */
[----:B------:R1:W-:Y:S05]  /*51b0*/  UTCATOMSWS.AND URZ, UR4 ;  /* 0x0000000400ff79e3 */ /* 0x0003ea0008000000 */
[----:B------:R1:W-:Y:S01]  /*51c0*/  @P0 ATOMS.AND RZ, [UR5], R0 ;  /* 0x00000000ffff098c */ /* 0x0003e2000a800005 */
[----:B------:R-:W-:Y:S05]  /*51d0*/  BRA `(.L_x_69) ;  /* 0x0000000000147947 */ /* 0x000fea0003800000 */
.L_x_68:
[----:B------:R-:W-:Y:S02]  /*51e0*/  MOV R2, 0x5200 ;  /* 0x0000520000027802 */ /* 0x000fe40000000f00 */
[----:B--2---:R-:W-:Y:S05]  /*51f0*/  CALL.REL.NOINC `($__internal_0_$__cuda_sm10x_tcgen05_guardrail_trap_col_being_dealloced_not_returned_by_alloc) ;  /* 0x00000008001c7944 */ /* 0x004fea0003c00000 */
[----:B------:R-:W-:Y:S05]  /*5200*/  BRA `(.L_x_69) ;  /* 0x0000000000087947 */ /* 0x000fea0003800000 */
.L_x_67:
[----:B------:R-:W-:Y:S02]  /*5210*/  MOV R2, 0x5230 ;  /* 0x0000523000027802 */ /* 0x000fe40000000f00 */
[----:B--2---:R-:W-:Y:S05]  /*5220*/  CALL.REL.NOINC `($__internal_2_$__cuda_sm10x_tcgen05_guardrail_trap_unallocated_columns_being_dealloced) ;  /* 0x0000000800287944 */ /* 0x004fea0003c00000 */
.L_x_69:
[----:B------:R-:W-:Y:S01]  /*5230*/  NOP ;  /* 0x0000000000007918 */ /* 0x000fe20000000000 */
[----:B-1----:R-:W-:Y:S05]  /*5240*/  EXIT ;  /* 0x000000000000794d */ /* 0x002fea0003800000 */
.L_x_14:
[----:B------:R-:W-:-:S07]  /*5250*/  MOV R4, R5 ;  /* 0x0000000500047202 */ /* 0x000fce0000000f00 */
.L_x_70:
[----:B-1----:R1:W2:Y:S02]  /*5260*/  SYNCS.PHASECHK.TRANS64.TRYWAIT P0, [R2+URZ+0x31800], R5 ;  /* 0x03180005020075a7 */ /* 0x0022a400080011ff */
[----:B--2---:R-:W-:Y:S05]  /*5270*/  @!P0 NANOSLEEP.SYNCS 0x989680 ;  /* 0x009896800000895d */ /* 0x004fea0003900000 */
[----:B------:R-:W2:Y:S02]  /*5280*/  @!P0 SYNCS.PHASECHK.TRANS64 P0, [R2+URZ+0x31800], R5 ;  /* 0x03180005020085a7 */ /* 0x000ea400080010ff */
[----:B--2---:R-:W-:Y:S05]  /*5290*/  @!P0 BRA `(.L_x_70) ;  /* 0xfffffffc00f08947 */ /* 0x004fea000383ffff */
[----:B------:R-:W-:Y:S05]  /*52a0*/  BRA `(.L_x_71) ;  /* 0xffffffb400e47947 */ /* 0x000fea000383ffff */
.L_x_18:
[----:B------:R-:W-:Y:S02]  /*52b0*/  MOV R10, UR10 ;  /* 0x0000000a000a7c02 */ /* 0x000fe40008000f00 */
[----:B------:R-:W-:Y:S02]  /*52c0*/  MOV R11, UR10 ;  /* 0x0000000a000b7c02 */ /* 0x000fe40008000f00 */
[----:B------:R-:W-:-:S07]  /*52d0*/  MOV R0, UR9 ;  /* 0x0000000900007c02 */ /* 0x000fce0008000f00 */
.L_x_72:
[----:B-1----:R1:W2:Y:S02]  /*52e0*/  SYNCS.PHASECHK.TRANS64.TRYWAIT P0, [R0+URZ+0x31870], R11 ;  /* 0x0318700b000075a7 */ /* 0x0022a400080011ff */
[----:B--2---:R-:W-:Y:S05]  /*52f0*/  @!P0 NANOSLEEP.SYNCS 0x989680 ;  /* 0x009896800000895d */ /* 0x004fea0003900000 */
[----:B------:R-:W2:Y:S02]  /*5300*/  @!P0 SYNCS.PHASECHK.TRANS64 P0, [R0+URZ+0x31870], R11 ;  /* 0x0318700b000085a7 */ /* 0x000ea400080010ff */
[----:B--2---:R-:W-:Y:S05]  /*5310*/  @!P0 BRA `(.L_x_72) ;  /* 0xfffffffc00f08947 */ /* 0x004fea000383ffff */
[----:B------:R-:W-:Y:S05]  /*5320*/  BRA `(.L_x_73) ;  /* 0xffffffbc00747947 */ /* 0x000fea000383ffff */
.L_x_19:
[----:B------:R-:W-:Y:S02]  /*5330*/  MOV R2, UR13 ;  /* 0x0000000d00027c02 */ /* 0x000fe40008000f00 */
[----:B------:R-:W-:Y:S07]  /*5340*/  MOV R10, R11 ;  /* 0x0000000b000a7202 */ /* 0x000fee0000000f00 */
.L_x_74:
[----:B-1----:R1:W2:Y:S02]  /*5350*/  SYNCS.PHASECHK.TRANS64.TRYWAIT P0, [R2+URZ+0x31840], R11 ;  /* 0x0318400b020075a7 */ /* 0x0022a400080011ff */
[----:B--2---:R-:W-:Y:S05]  /*5360*/  @!P0 NANOSLEEP.SYNCS 0x989680 ;  /* 0x009896800000895d */ /* 0x004fea0003900000 */
[----:B------:R-:W2:Y:S02]  /*5370*/  @!P0 SYNCS.PHASECHK.TRANS64 P0, [R2+URZ+0x31840], R11 ;  /* 0x0318400b020085a7 */ /* 0x000ea400080010ff */
[----:B--2---:R-:W-:Y:S05]  /*5380*/  @!P0 BRA `(.L_x_74) ;  /* 0xfffffffc00f08947 */ /* 0x004fea000383ffff */
[----:B------:R-:W-:Y:S05]  /*5390*/  BRA `(.L_x_75) ;  /* 0xffffffbc00807947 */ /* 0x000fea000383ffff */
.L_x_21:
[----:B------:R-:W-:Y:S02]  /*53a0*/  MOV R0, UR9 ;  /* 0x0000000900007c02 */ /* 0x000fe40008000f00 */
[----:B------:R-:W-:Y:S07]  /*53b0*/  MOV R12, R13 ;  /* 0x0000000d000c7202 */ /* 0x000fee0000000f00 */
.L_x_76:
[----:B-1----:R1:W2:Y:S02]  /*53c0*/  SYNCS.PHASECHK.TRANS64.TRYWAIT P0, [R0+URZ+0x31840], R13 ;  /* 0x0318400d000075a7 */ /* 0x0022a400080011ff */
[----:B--2---:R-:W-:Y:S05]  /*53d0*/  @!P0 NANOSLEEP.SYNCS 0x989680 ;  /* 0x009896800000895d */ /* 0x004fea0003900000 */
[----:B------:R-:W2:Y:S02]  /*53e0*/  @!P0 SYNCS.PHASECHK.TRANS64 P0, [R0+URZ+0x31840], R13 ;  /* 0x0318400d000085a7 */ /* 0x000ea400080010ff */
[----:B--2---:R-:W-:Y:S05]  /*53f0*/  @!P0 BRA `(.L_x_76) ;  /* 0xfffffffc00f08947 */ /* 0x004fea000383ffff */
[----:B------:R-:W-:Y:S05]  /*5400*/  BRA `(.L_x_77) ;  /* 0xffffffc000587947 */ /* 0x000fea000383ffff */
.L_x_25:
[----:B------:R-:W-:Y:S01]  /*5410*/  HFMA2 R4, -RZ, RZ, -0.0 , 0 ;  /* 0x80000000ff047431 */ /* 0x000fe200000001ff */
[----:B-1----:R-:W-:Y:S04]  /*5420*/  MOV R5, 0x80000000 ;  /* 0x8000000000057802 */ /* 0x002fe80000000f00 */
[----:B------:R1:W2:Y:S03]  /*5430*/  SYNCS.PHASECHK.TRANS64.TRYWAIT P0, [R8+URZ+0x31820], R5 ;  /* 0x03182005080075a7 */ /* 0x0002a600080011ff */
[----:B--2---:R-:W-:Y:S05]  /*5440*/  @!P0 NANOSLEEP.SYNCS 0x989680 ;  /* 0x009896800000895d */ /* 0x004fea0003900000 */
[----:B------:R-:W2:Y:S02]  /*5450*/  @!P0 SYNCS.PHASECHK.TRANS64 P0, [R8+URZ+0x31820], R5 ;  /* 0x03182005080085a7 */ /* 0x000ea400080010ff */
[----:B--2---:R-:W-:Y:S05]  /*5460*/  @!P0 BRA `(.L_x_25) ;  /* 0xfffffffc00e88947 */ /* 0x004fea000383ffff */
[----:B------:R-:W-:Y:S05]  /*5470*/  BRA `(.L_x_78) ;  /* 0xffffffc400b07947 */ /* 0x000fea000383ffff */
.L_x_26:
[----:B------:R-:W-:Y:S01]  /*5480*/  HFMA2 R4, -RZ, RZ, -0.0 , 0 ;  /* 0x80000000ff047431 */ /* 0x000fe200000001ff */
[----:B-1----:R-:W-:Y:S04]  /*5490*/  MOV R5, 0x80000000 ;  /* 0x8000000000057802 */ /* 0x002fe80000000f00 */
[----:B------:R1:W2:Y:S03]  /*54a0*/  SYNCS.PHASECHK.TRANS64.TRYWAIT P0, [R8+URZ+0x31828], R5 ;  /* 0x03182805080075a7 */ /* 0x0002a600080011ff */
[----:B--2---:R-:W-:Y:S05]  /*54b0*/  @!P0 NANOSLEEP.SYNCS 0x989680 ;  /* 0x009896800000895d */ /* 0x004fea0003900000 */
[----:B------:R-:W2:Y:S02]  /*54c0*/  @!P0 SYNCS.PHASECHK.TRANS64 P0, [R8+URZ+0x31828], R5 ;  /* 0x03182805080085a7 */ /* 0x000ea400080010ff */
[----:B--2---:R-:W-:Y:S05]  /*54d0*/  @!P0 BRA `(.L_x_26) ;  /* 0xfffffffc00e88947 */ /* 0x004fea000383ffff */
[----:B------:R-:W-:Y:S05]  /*54e0*/  BRA `(.L_x_79) ;  /* 0xffffffc800907947 */ /* 0x000fea000383ffff */
.L_x_27:
[----:B------:R-:W-:Y:S01]  /*54f0*/  HFMA2 R4, -RZ, RZ, -0.0 , 0 ;  /* 0x80000000ff047431 */ /* 0x000fe200000001ff */
[----:B-1----:R-:W-:Y:S04]  /*5500*/  MOV R5, 0x80000000 ;  /* 0x8000000000057802 */ /* 0x002fe80000000f00 */
[----:B------:R1:W2:Y:S03]  /*5510*/  SYNCS.PHASECHK.TRANS64.TRYWAIT P0, [R8+URZ+0x31830], R5 ;  /* 0x03183005080075a7 */ /* 0x0002a600080011ff */
[----:B--2---:R-:W-:Y:S05]  /*5520*/  @!P0 NANOSLEEP.SYNCS 0x989680 ;  /* 0x009896800000895d */ /* 0x004fea0003900000 */
[----:B------:R-:W2:Y:S02]  /*5530*/  @!P0 SYNCS.PHASECHK.TRANS64 P0, [R8+URZ+0x31830], R5 ;  /* 0x03183005080085a7 */ /* 0x000ea400080010ff */
[----:B--2---:R-:W-:Y:S05]  /*5540*/  @!P0 BRA `(.L_x_27) ;  /* 0xfffffffc00e88947 */ /* 0x004fea000383ffff */
[----:B------:R-:W-:Y:S05]  /*5550*/  BRA `(.L_x_80) ;  /* 0xffffffc800d07947 */ /* 0x000fea000383ffff */
.L_x_28:
[----:B------:R-:W-:Y:S01]  /*5560*/  HFMA2 R42, -RZ, RZ, -0.0 , 0 ;  /* 0x80000000ff2a7431 */ /* 0x000fe200000001ff */
[----:B-1----:R-:W-:Y:S04]  /*5570*/  MOV R43, 0x80000000 ;  /* 0x80000000002b7802 */ /* 0x002fe80000000f00 */
[----:B------:R1:W2:Y:S03]  /*5580*/  SYNCS.PHASECHK.TRANS64.TRYWAIT P0, [R8+URZ+0x31838], R43 ;  /* 0x0318382b080075a7 */ /* 0x0002a600080011ff */
[----:B--2---:R-:W-:Y:S05]  /*5590*/  @!P0 NANOSLEEP.SYNCS 0x989680 ;  /* 0x009896800000895d */ /* 0x004fea0003900000 */
[----:B------:R-:W2:Y:S02]  /*55a0*/  @!P0 SYNCS.PHASECHK.TRANS64 P0, [R8+URZ+0x31838], R43 ;  /* 0x0318382b080085a7 */ /* 0x000ea400080010ff */
[----:B--2---:R-:W-:Y:S05]  /*55b0*/  @!P0 BRA `(.L_x_28) ;  /* 0xfffffffc00e88947 */ /* 0x004fea000383ffff */
[----:B------:R-:W-:Y:S05]  /*55c0*/  BRA `(.L_x_81) ;  /* 0xffffffcc000c7947 */ /* 0x000fea000383ffff */
.L_x_29:
[----:B--2---:R2:W3:Y:S02]  /*55d0*/  SYNCS.PHASECHK.TRANS64.TRYWAIT P0, [R8+URZ+0x31820], RZ ;  /* 0x031820ff080075a7 */ /* 0x0044e400080011ff */
[----:B---3--:R-:W-:Y:S05]  /*55e0*/  @!P0 NANOSLEEP.SYNCS 0x989680 ;  /* 0x009896800000895d */ /* 0x008fea0003900000 */
[----:B------:R-:W3:Y:S02]  /*55f0*/  @!P0 SYNCS.PHASECHK.TRANS64 P0, [R8+URZ+0x31820], RZ ;  /* 0x031820ff080085a7 */ /* 0x000ee400080010ff */
[----:B---3--:R-:W-:Y:S05]  /*5600*/  @!P0 BRA `(.L_x_29) ;  /* 0xfffffffc00f08947 */ /* 0x008fea000383ffff */
[----:B------:R-:W-:Y:S05]  /*5610*/  BRA `(.L_x_82) ;  /* 0xffffffcc00447947 */ /* 0x000fea000383ffff */
.L_x_30:
[----:B---3--:R3:W4:Y:S02]  /*5620*/  SYNCS.PHASECHK.TRANS64.TRYWAIT P0, [R8+URZ+0x31828], RZ ;  /* 0x031828ff080075a7 */ /* 0x00872400080011ff */
[----:B----4-:R-:W-:Y:S05]  /*5630*/  @!P0 NANOSLEEP.SYNCS 0x989680 ;  /* 0x009896800000895d */ /* 0x010fea0003900000 */
[----:B------:R-:W4:Y:S02]  /*5640*/  @!P0 SYNCS.PHASECHK.TRANS64 P0, [R8+URZ+0x31828], RZ ;  /* 0x031828ff080085a7 */ /* 0x000f2400080010ff */
[----:B----4-:R-:W-:Y:S05]  /*5650*/  @!P0 BRA `(.L_x_30) ;  /* 0xfffffffc00f08947 */ /* 0x010fea000383ffff */
[----:B------:R-:W-:Y:S05]  /*5660*/  BRA `(.L_x_83) ;  /* 0xffffffcc00b87947 */ /* 0x000fea000383ffff */
.L_x_31:
[----:B----4-:R4:W1:Y:S02]  /*5670*/  SYNCS.PHASECHK.TRANS64.TRYWAIT P0, [R8+URZ+0x31830], RZ ;  /* 0x031830ff080075a7 */ /* 0x01086400080011ff */
[----:B-1----:R-:W-:Y:S05]  /*5680*/  @!P0 NANOSLEEP.SYNCS 0x989680 ;  /* 0x009896800000895d */ /* 0x002fea0003900000 */
[----:B------:R-:W1:Y:S02]  /*5690*/  @!P0 SYNCS.PHASECHK.TRANS64 P0, [R8+URZ+0x31830], RZ ;  /* 0x031830ff080085a7 */ /* 0x000e6400080010ff */
[----:B-1----:R-:W-:Y:S05]  /*56a0*/  @!P0 BRA `(.L_x_31) ;  /* 0xfffffffc00f08947 */ /* 0x002fea000383ffff */
[----:B------:R-:W-:Y:S05]  /*56b0*/  BRA `(.L_x_84) ;  /* 0xffffffcc00f07947 */ /* 0x000fea000383ffff */
.L_x_32:
[----:B-1----:R1:W2:Y:S02]  /*56c0*/  SYNCS.PHASECHK.TRANS64.TRYWAIT P0, [R8+URZ+0x31838], RZ ;  /* 0x031838ff080075a7 */ /* 0x0022a400080011ff */
[----:B--2---:R-:W-:Y:S05]  /*56d0*/  @!P0 NANOSLEEP.SYNCS 0x989680 ;  /* 0x009896800000895d */ /* 0x004fea0003900000 */
[----:B------:R-:W2:Y:S02]  /*56e0*/  @!P0 SYNCS.PHASECHK.TRANS64 P0, [R8+URZ+0x31838], RZ ;  /* 0x031838ff080085a7 */ /* 0x000ea400080010ff */
[----:B--2---:R-:W-:Y:S05]  /*56f0*/  @!P0 BRA `(.L_x_32) ;  /* 0xfffffffc00f08947 */ /* 0x004fea000383ffff */
[----:B------:R-:W-:Y:S05]  /*5700*/  BRA `(.L_x_85) ;  /* 0xffffffd000287947 */ /* 0x000fea000383ffff */
.L_x_33:
[----:B------:R-:W-:Y:S01]  /*5710*/  HFMA2 R42, -RZ, RZ, -0.0 , 0 ;  /* 0x80000000ff2a7431 */ /* 0x000fe200000001ff */
[----:B-1----:R-:W-:Y:S04]  /*5720*/  MOV R43, 0x80000000 ;  /* 0x80000000002b7802 */ /* 0x002fe80000000f00 */
[----:B------:R1:W2:Y:S03]  /*5730*/  SYNCS.PHASECHK.TRANS64.TRYWAIT P0, [R8+URZ+0x31820], R43 ;  /* 0x0318202b080075a7 */ /* 0x0002a600080011ff */
[----:B--2---:R-:W-:Y:S05]  /*5740*/  @!P0 NANOSLEEP.SYNCS 0x989680 ;  /* 0x009896800000895d */ /* 0x004fea0003900000 */
[----:B------:R-:W2:Y:S02]  /*5750*/  @!P0 SYNCS.PHASECHK.TRANS64 P0, [R8+URZ+0x31820], R43 ;  /* 0x0318202b080085a7 */ /* 0x000ea400080010ff */
[----:B--2---:R-:W-:Y:S05]  /*5760*/  @!P0 BRA `(.L_x_33) ;  /* 0xfffffffc00e88947 */ /* 0x004fea000383ffff */
[----:B------:R-:W-:Y:S05]  /*5770*/  BRA `(.L_x_86) ;  /* 0xffffffd000587947 */ /* 0x000fea000383ffff */
.L_x_34:
[----:B------:R-:W-:Y:S01]  /*5780*/  HFMA2 R42, -RZ, RZ, -0.0 , 0 ;  /* 0x80000000ff2a7431 */ /* 0x000fe200000001ff */
[----:B-1----:R-:W-:Y:S04]  /*5790*/  MOV R43, 0x80000000 ;  /* 0x80000000002b7802 */ /* 0x002fe80000000f00 */
[----:B------:R1:W2:Y:S03]  /*57a0*/  SYNCS.PHASECHK.TRANS64.TRYWAIT P0, [R8+URZ+0x31828], R43 ;  /* 0x0318282b080075a7 */ /* 0x0002a600080011ff */
[----:B--2---:R-:W-:Y:S05]  /*57b0*/  @!P0 NANOSLEEP.SYNCS 0x989680 ;  /* 0x009896800000895d */ /* 0x004fea0003900000 */
[----:B------:R-:W2:Y:S02]  /*57c0*/  @!P0 SYNCS.PHASECHK.TRANS64 P0, [R8+URZ+0x31828], R43 ;  /* 0x0318282b080085a7 */ /* 0x000ea400080010ff */
[----:B--2---:R-:W-:Y:S05]  /*57d0*/  @!P0 BRA `(.L_x_34) ;  /* 0xfffffffc00e88947 */ /* 0x004fea000383ffff */
[----:B------:R-:W-:Y:S05]  /*57e0*/  BRA `(.L_x_87) ;  /* 0xffffffd000c47947 */ /* 0x000fea000383ffff */
.L_x_35:
[----:B------:R-:W-:Y:S01]  /*57f0*/  HFMA2 R42, -RZ, RZ, -0.0 , 0 ;  /* 0x80000000ff2a7431 */ /* 0x000fe200000001ff */
[----:B-1----:R-:W-:Y:S04]  /*5800*/  MOV R43, 0x80000000 ;  /* 0x80000000002b7802 */ /* 0x002fe80000000f00 */
[----:B------:R1:W2:Y:S03]  /*5810*/  SYNCS.PHASECHK.TRANS64.TRYWAIT P0, [R8+URZ+0x31830], R43 ;  /* 0x0318302b080075a7 */ /* 0x0002a600080011ff */
[----:B--2---:R-:W-:Y:S05]  /*5820*/  @!P0 NANOSLEEP.SYNCS 0x989680 ;  /* 0x009896800000895d */ /* 0x004fea0003900000 */
[----:B------:R-:W2:Y:S02]  /*5830*/  @!P0 SYNCS.PHASECHK.TRANS64 P0, [R8+URZ+0x31830], R43 ;  /* 0x0318302b080085a7 */ /* 0x000ea400080010ff */
[----:B--2---:R-:W-:Y:S05]  /*5840*/  @!P0 BRA `(.L_x_35) ;  /* 0xfffffffc00e88947 */ /* 0x004fea000383ffff */
[----:B------:R-:W-:Y:S05]  /*5850*/  BRA `(.L_x_88) ;  /* 0xffffffd000f47947 */ /* 0x000fea000383ffff */
.L_x_36:
[----:B------:R-:W-:Y:S01]  /*5860*/  HFMA2 R42, -RZ, RZ, -0.0 , 0 ;  /* 0x80000000ff2a7431 */ /* 0x000fe200000001ff */
[----:B-1----:R-:W-:Y:S04]  /*5870*/  MOV R43, 0x80000000 ;  /* 0x80000000002b7802 */ /* 0x002fe80000000f00 */
[----:B------:R1:W2:Y:S03]  /*5880*/  SYNCS.PHASECHK.TRANS64.TRYWAIT P0, [R8+URZ+0x31838], R43 ;  /* 0x0318382b080075a7 */ /* 0x0002a600080011ff */
[----:B--2---:R-:W-:Y:S05]  /*5890*/  @!P0 NANOSLEEP.SYNCS 0x989680 ;  /* 0x009896800000895d */ /* 0x004fea0003900000 */
[----:B------:R-:W2:Y:S02]  /*58a0*/  @!P0 SYNCS.PHASECHK.TRANS64 P0, [R8+URZ+0x31838], R43 ;  /* 0x0318382b080085a7 */ /* 0x000ea400080010ff */
[----:B--2---:R-:W-:Y:S05]  /*58b0*/  @!P0 BRA `(.L_x_36) ;  /* 0xfffffffc00e88947 */ /* 0x004fea000383ffff */
[----:B------:R-:W-:Y:S05]  /*58c0*/  BRA `(.L_x_89) ;  /* 0xffffffd400247947 */ /* 0x000fea000383ffff */
.L_x_37:
[----:B-1----:R1:W2:Y:S02]  /*58d0*/  SYNCS.PHASECHK.TRANS64.TRYWAIT P0, [R8+URZ+0x31820], RZ ;  /* 0x031820ff080075a7 */ /* 0x0022a400080011ff */
[----:B--2---:R-:W-:Y:S05]  /*58e0*/  @!P0 NANOSLEEP.SYNCS 0x989680 ;  /* 0x009896800000895d */ /* 0x004fea0003900000 */
[----:B------:R-:W2:Y:S02]  /*58f0*/  @!P0 SYNCS.PHASECHK.TRANS64 P0, [R8+URZ+0x31820], RZ ;  /* 0x031820ff080085a7 */ /* 0x000ea400080010ff */
[----:B--2---:R-:W-:Y:S05]  /*5900*/  @!P0 BRA `(.L_x_37) ;  /* 0xfffffffc00f08947 */ /* 0x004fea000383ffff */
[----:B------:R-:W-:Y:S05]  /*5910*/  BRA `(.L_x_90) ;  /* 0xffffffd4005c7947 */ /* 0x000fea000383ffff */
.L_x_38:
[----:B-1----:R1:W2:Y:S02]  /*5920*/  SYNCS.PHASECHK.TRANS64.TRYWAIT P0, [R8+URZ+0x31828], RZ ;  /* 0x031828ff080075a7 */ /* 0x0022a400080011ff */
[----:B--2---:R-:W-:Y:S05]  /*5930*/  @!P0 NANOSLEEP.SYNCS 0x989680 ;  /* 0x009896800000895d */ /* 0x004fea0003900000 */
[----:B------:R-:W2:Y:S02]  /*5940*/  @!P0 SYNCS.PHASECHK.TRANS64 P0, [R8+URZ+0x31828], RZ ;  /* 0x031828ff080085a7 */ /* 0x000ea400080010ff */
[----:B--2---:R-:W-:Y:S05]  /*5950*/  @!P0 BRA `(.L_x_38) ;  /* 0xfffffffc00f08947 */ /* 0x004fea000383ffff */
[----:B------:R-:W-:Y:S05]  /*5960*/  BRA `(.L_x_91) ;  /* 0xffffffd400d07947 */ /* 0x000fea000383ffff */
.L_x_39:
[----:B-1----:R1:W2:Y:S02]  /*5970*/  SYNCS.PHASECHK.TRANS64.TRYWAIT P0, [R8+URZ+0x31830], RZ ;  /* 0x031830ff080075a7 */ /* 0x0022a400080011ff */
[----:B--2---:R-:W-:Y:S05]  /*5980*/  @!P0 NANOSLEEP.SYNCS 0x989680 ;  /* 0x009896800000895d */ /* 0x004fea0003900000 */
[----:B------:R-:W2:Y:S02]  /*5990*/  @!P0 SYNCS.PHASECHK.TRANS64 P0, [R8+URZ+0x31830], RZ ;  /* 0x031830ff080085a7 */ /* 0x000ea400080010ff */
[----:B--2---:R-:W-:Y:S05]  /*59a0*/  @!P0 BRA `(.L_x_39) ;  /* 0xfffffffc00f08947 */ /* 0x004fea000383ffff */
[----:B------:R-:W-:Y:S05]  /*59b0*/  BRA `(.L_x_92) ;  /* 0xffffffd800087947 */ /* 0x000fea000383ffff */
.L_x_40:
[----:B-1----:R1:W2:Y:S02]  /*59c0*/  SYNCS.PHASECHK.TRANS64.TRYWAIT P0, [R8+URZ+0x31838], RZ ;  /* 0x031838ff080075a7 */ /* 0x0022a400080011ff */
[----:B--2---:R-:W-:Y:S05]  /*59d0*/  @!P0 NANOSLEEP.SYNCS 0x989680 ;  /* 0x009896800000895d */ /* 0x004fea0003900000 */
[----:B------:R-:W2:Y:S02]  /*59e0*/  @!P0 SYNCS.PHASECHK.TRANS64 P0, [R8+URZ+0x31838], RZ ;  /* 0x031838ff080085a7 */ /* 0x000ea400080010ff */
[----:B--2---:R-:W-:Y:S05]  /*59f0*/  @!P0 BRA `(.L_x_40) ;  /* 0xfffffffc00f08947 */ /* 0x004fea000383ffff */
[----:B------:R-:W-:Y:S05]  /*5a00*/  BRA `(.L_x_93) ;  /* 0xffffffd800407947 */ /* 0x000fea000383ffff */
.L_x_44:
[----:B------:R-:W-:-:S07]  /*5a10*/  MOV R4, R5 ;  /* 0x0000000500047202 */ /* 0x000fce0000000f00 */
.L_x_94:
[----:B-1----:R1:W2:Y:S02]  /*5a20*/  SYNCS.PHASECHK.TRANS64.TRYWAIT P2, [R20+URZ+0x31860], R5 ;  /* 0x03186005140075a7 */ /* 0x0022a400080411ff */
[----:B--2---:R-:W-:Y:S05]  /*5a30*/  @!P2 NANOSLEEP.SYNCS 0x989680 ;  /* 0x009896800000a95d */ /* 0x004fea0003900000 */
[----:B------:R-:W2:Y:S02]  /*5a40*/  @!P2 SYNCS.PHASECHK.TRANS64 P2, [R20+URZ+0x31860], R5 ;  /* 0x031860051400a5a7 */ /* 0x000ea400080410ff */
[----:B--2---:R-:W-:Y:S05]  /*5a50*/  @!P2 BRA `(.L_x_94) ;  /* 0xfffffffc00f0a947 */ /* 0x004fea000383ffff */
[----:B------:R-:W-:Y:S05]  /*5a60*/  BRA `(.L_x_95) ;  /* 0xffffffdc00487947 */ /* 0x000fea000383ffff */
        .weak           $__internal_0_$__cuda_sm10x_tcgen05_guardrail_trap_col_being_dealloced_not_returned_by_alloc
        .type           $__internal_0_$__cuda_sm10x_tcgen05_guardrail_trap_col_being_dealloced_not_returned_by_alloc,@function
        .size           $__internal_0_$__cuda_sm10x_tcgen05_guardrail_trap_col_being_dealloced_not_returned_by_alloc,($__internal_1_$__cuda_sm10x_tcgen05_guardrail_trap_phase_invalid_during_alloc - $__internal_0_$__cuda_sm10x_tcgen05_guardrail_trap_col_being_dealloced_not_returned_by_alloc)
$__internal_0_$__cuda_sm10x_tcgen05_guardrail_trap_col_being_dealloced_not_returned_by_alloc:
[----:B------:R-:W-:Y:S05]  /*5a70*/  BPT.TRAP 0x1 ;  /* 0x000000040000795c */ /* 0x000fea0000300000 */
[----:B------:R-:W-:-:S04]  /*5a80*/  HFMA2 R3, -RZ, RZ, 0, 0 ;  /* 0x00000000ff037431 */ /* 0x000fc800000001ff */
[----:B------:R-:W-:Y:S05]  /*5a90*/  RET.REL.NODEC R2 `(_ZN9deep_gemm24sm100_fp8_gemm_1d1d_implILN4cute4UMMA5MajorE0ELS3_0ELj0ELj7168ELj2048ELj128ELj224ELj128ELj64ELj128ELj128ELj64ELj4ELj128ELj128ELj1ELb0ELj138ELNS_8GemmTypeE1ELb0EN7cutlass10bfloat16_tENS_16EpilogueIdentityEEEvPijjj14CUtensorMap_stS9_S9_S9_S9_) ;  /* 0xffffffa402587950 */ /* 0x000fea0003c3ffff */
        .weak           $__internal_1_$__cuda_sm10x_tcgen05_guardrail_trap_phase_invalid_during_alloc
        .type           $__internal_1_$__cuda_sm10x_tcgen05_guardrail_trap_phase_invalid_during_alloc,@function
        .size           $__internal_1_$__cuda_sm10x_tcgen05_guardrail_trap_phase_invalid_during_alloc,($__internal_2_$__cuda_sm10x_tcgen05_guardrail_trap_unallocated_columns_being_dealloced - $__internal_1_$__cuda_sm10x_tcgen05_guardrail_trap_phase_invalid_during_alloc)
$__internal_1_$__cuda_sm10x_tcgen05_guardrail_trap_phase_invalid_during_alloc:
[----:B------:R-:W-:Y:S05]  /*5aa0*/  BPT.TRAP 0x1 ;  /* 0x000000040000795c */ /* 0x000fea0000300000 */
[----:B------:R-:W-:-:S04]  /*5ab0*/  MOV R3, 0x0 ;  /* 0x0000000000037802 */ /* 0x000fc80000000f00 */
[----:B------:R-:W-:Y:S05]  /*5ac0*/  RET.REL.NODEC R2 `(_ZN9deep_gemm24sm100_fp8_gemm_1d1d_implILN4cute4UMMA5MajorE0ELS3_0ELj0ELj7168ELj2048ELj128ELj224ELj128ELj64ELj128ELj128ELj64ELj4ELj128ELj128ELj1ELb0ELj138ELNS_8GemmTypeE1ELb0EN7cutlass10bfloat16_tENS_16EpilogueIdentityEEEvPijjj14CUtensorMap_stS9_S9_S9_S9_) ;  /* 0xffffffa4024c7950 */ /* 0x000fea0003c3ffff */
        .weak           $__internal_2_$__cuda_sm10x_tcgen05_guardrail_trap_unallocated_columns_being_dealloced
        .type           $__internal_2_$__cuda_sm10x_tcgen05_guardrail_trap_unallocated_columns_being_dealloced,@function
        .size           $__internal_2_$__cuda_sm10x_tcgen05_guardrail_trap_unallocated_columns_being_dealloced,($__internal_3_$__cuda_sm20_div_u16 - $__internal_2_$__cuda_sm10x_tcgen05_guardrail_trap_unallocated_columns_being_dealloced)
$__internal_2_$__cuda_sm10x_tcgen05_guardrail_trap_unallocated_columns_being_dealloced:
[----:B------:R-:W-:Y:S05]  /*5ad0*/  BPT.TRAP 0x1 ;  /* 0x000000040000795c */ /* 0x000fea0000300000 */
[----:B------:R-:W-:-:S04]  /*5ae0*/  HFMA2 R3, -RZ, RZ, 0, 0 ;  /* 0x00000000ff037431 */ /* 0x000fc800000001ff */
[----:B------:R-:W-:Y:S05]  /*5af0*/  RET.REL.NODEC R2 `(_ZN9deep_gemm24sm100_fp8_gemm_1d1d_implILN4cute4UMMA5MajorE0ELS3_0ELj0ELj7168ELj2048ELj128ELj224ELj128ELj64ELj128ELj128ELj64ELj4ELj128ELj128ELj1ELb0ELj138ELNS_8GemmTypeE1ELb0EN7cutlass10bfloat16_tENS_16EpilogueIdentityEEEvPijjj14CUtensorMap_stS9_S9_S9_S9_) ;  /* 0xffffffa402407950 */ /* 0x000fea0003c3ffff */
        .weak           $__internal_3_$__cuda_sm20_div_u16
        .type           $__internal_3_$__cuda_sm20_div_u16,@function
        .size           $__internal_3_$__cuda_sm20_div_u16,(.L_x_100 - $__internal_3_$__cuda_sm20_div_u16)
$__internal_3_$__cuda_sm20_div_u16:
[----:B------:R-:W1:Y:S01]  /*5b00*/  I2F.U16 R5, R39 ;  /* 0x0000002700057306 */ /* 0x000e620000101000 */
[----:B------:R-:W-:-:S07]  /*5b10*/  IMAD.MOV.U32 R0, RZ, RZ, 0x4b800000 ;  /* 0x4b800000ff007424 */ /* 0x000fce00078e00ff */
[----:B------:R-:W-:Y:S01]  /*5b20*/  I2F.U16.RZ R9, R34 ;  /* 0x0000002200097306 */ /* 0x000fe2000010d000 */
[C---:B-1----:R-:W-:Y:S02]  /*5b30*/  FSETP.GEU.AND P1, PT, |R5|.reuse, 1.175494350822287508e-38, PT ;  /* 0x008000000500780b */ /* 0x042fe40003f2e200 */
[----:B------:R-:W-:Y:S02]  /*5b40*/  FSETP.GT.AND P2, PT, |R5|, 8.50705917302346158658e+37, PT ;  /* 0x7e8000000500780b */ /* 0x000fe40003f44200 */
[----:B------:R-:W-:Y:S02]  /*5b50*/  FSEL R0, R0, 1, !P1 ;  /* 0x3f80000000007808 */ /* 0x000fe40004800000 */
[----:B------:R-:W-:Y:S02]  /*5b60*/  ISETP.NE.U32.AND P1, PT, R39, RZ, PT ;  /* 0x000000ff2700720c */ /* 0x000fe40003f25070 */
[----:B------:R-:W-:-:S05]  /*5b70*/  FSEL R0, R0, 0.25, !P2 ;  /* 0x3e80000000007808 */ /* 0x000fca0005000000 */
[----:B------:R-:W-:-:S06]  /*5b80*/  FMUL R5, R5, R0 ;  /* 0x0000000005057220 */ /* 0x000fcc0000400000 */
[----:B------:R-:W1:Y:S02]  /*5b90*/  MUFU.RCP R5, R5 ;  /* 0x0000000500057308 */ /* 0x000e640000001000 */
[----:B-1----:R-:W-:Y:S01]  /*5ba0*/  FMUL R0, R0, R5 ;  /* 0x0000000500007220 */ /* 0x002fe20000400000 */
[----:B------:R-:W-:-:S03]  /*5bb0*/  IMAD.MOV.U32 R5, RZ, RZ, 0x0 ;  /* 0x00000000ff057424 */ /* 0x000fc600078e00ff */
[----:B------:R-:W-:-:S04]  /*5bc0*/  VIADD R0, R0, 0x2 ;  /* 0x0000000200007836 */ /* 0x000fc80000000000 */
[----:B------:R-:W-:-:S04]  /*5bd0*/  FMUL.RZ R9, R9, R0 ;  /* 0x0000000009097220 */ /* 0x000fc8000040c000 */
[----:B------:R-:W1:Y:S02]  /*5be0*/  F2I.U32.TRUNC.NTZ R0, R9 ;  /* 0x0000000900007305 */ /* 0x000e64000020f000 */
[----:B-1----:R-:W-:Y:S02]  /*5bf0*/  LOP3.LUT R0, R0, 0xffff, RZ, 0xc0, !PT ;  /* 0x0000ffff00007812 */ /* 0x002fe400078ec0ff */
[----:B------:R-:W-:Y:S01]  /*5c00*/  @!P1 MOV R0, 0xffffffff ;  /* 0xffffffff00009802 */ /* 0x000fe20000000f00 */
[----:B------:R-:W-:Y:S06]  /*5c10*/  RET.REL.NODEC R4 `(_ZN9deep_gemm24sm100_fp8_gemm_1d1d_implILN4cute4UMMA5MajorE0ELS3_0ELj0ELj7168ELj2048ELj128ELj224ELj128ELj64ELj128ELj128ELj64ELj4ELj128ELj128ELj1ELb0ELj138ELNS_8GemmTypeE1ELb0EN7cutlass10bfloat16_tENS_16EpilogueIdentityEEEvPijjj14CUtensorMap_stS9_S9_S9_S9_) ;  /* 0xffffffa004f87950 */ /* 0x000fec0003c3ffff */
.L_x_96:
[----:B------:R-:W-:-:S00]  /*5c20*/  BRA `(.L_x_96) ;  /* 0xfffffffc00fc7947 */ /* 0x000fc0000383ffff */
[----:B------:R-:W-:-:S00]  /*5c30*/  NOP ;  /* 0x0000000000007918 */ /* 0x000fc00000000000 */
        /* <DEDUP_REMOVED lines=12> */
.L_x_100:


//--------------------- .nv.shared._ZN9deep_gemm24sm100_fp8_gemm_1d1d_implILN4cute4UMMA5MajorE0ELS3_0ELj0ELj7168ELj2048ELj128ELj224ELj128ELj64ELj128ELj128ELj64ELj4ELj128ELj128ELj1ELb0ELj138ELNS_8GemmTypeE1ELb0EN7cutlass10bfloat16_tENS_16EpilogueIdentityEEEvPijjj14CUtensorMap_stS9_S9_S9_S9_ --------------------------
	.section	.nv.shared._ZN9deep_gemm24sm100_fp8_gemm_1d1d_implILN4cute4UMMA5MajorE0ELS3_0ELj0ELj7168ELj2048ELj128ELj224ELj128ELj64ELj128ELj128ELj64ELj4ELj128ELj128ELj1ELb0ELj138ELNS_8GemmTypeE1ELb0EN7cutlass10bfloat16_tENS_16EpilogueIdentityEEEvPijjj14CUtensorMap_stS9_S9_S9_S9_,"aw",@nobits
	.sectionflags	@""
	.align	1024
	.zero		1024


//--------------------- .nv.shared.reserved.0     --------------------------
	.section	.nv.shared.reserved.0,"aw",@nobits
	.align	8
	.weak		__nv_reservedSMEM_offset_0_alias
	.size		__nv_reservedSMEM_offset_0_alias, 0, 64
	.other		__nv_reservedSMEM_offset_0_alias,@"STO_CUDA_RESERVED_SHARED STV_DEFAULT"
__nv_reservedSMEM_offset_0_alias:
	.zero		0
.nv.shared.reserved.0:
	.zero		64
	.weak		__nv_reservedSMEM_allocation_phase
	.type		__nv_reservedSMEM_allocation_phase,@object
	.size		__nv_reservedSMEM_allocation_phase,(.L_0 - __nv_reservedSMEM_allocation_phase)
__nv_reservedSMEM_allocation_phase:
	.zero		1
.L_0:
	.zero		7
	.weak		__nv_reservedSMEM_devtool_atexit_pc
	.type		__nv_reservedSMEM_devtool_atexit_pc,@object
	.size		__nv_reservedSMEM_devtool_atexit_pc,(__nv_reservedSMEM_allocation_mask - __nv_reservedSMEM_devtool_atexit_pc)
__nv_reservedSMEM_devtool_atexit_pc:
	.zero		8
	.weak		__nv_reservedSMEM_allocation_mask
	.type		__nv_reservedSMEM_allocation_mask,@object
	.size		__nv_reservedSMEM_allocation_mask,(.L_2 - __nv_reservedSMEM_allocation_mask)
__nv_reservedSMEM_allocation_mask:
	.zero		4
.L_2:


//--------------------- .nv.global                --------------------------
	.section	.nv.global,"aw",@nobits
.nv.global:
	.type		_ZN47_INTERNAL_ca0ea99b_9_kernel_cu_3852e671_28938054cute1_E,@object
	.size		_ZN47_INTERNAL_ca0ea99b_9_kernel_cu_3852e671_28938054cute1_E,(_ZN47_INTERNAL_ca0ea99b_9_kernel_cu_3852e671_28938054cuda3std3__45__cpo6cbeginE - _ZN47_INTERNAL_ca0ea99b_9_kernel_cu_3852e671_28938054cute1_E)
_ZN47_INTERNAL_ca0ea99b_9_kernel_cu_3852e671_28938054cute1_E:
	.zero		1
	.type		_ZN47_INTERNAL_ca0ea99b_9_kernel_cu_3852e671_28938054cuda3std3__45__cpo6cbeginE,@object
	.size		_ZN47_INTERNAL_ca0ea99b_9_kernel_cu_3852e671_28938054cuda3std3__45__cpo6cbeginE,(_ZN47_INTERNAL_ca0ea99b_9_kernel_cu_3852e671_28938054cuda3std3__48in_placeE - _ZN47_INTERNAL_ca0ea99b_9_kernel_cu_3852e671_28938054cuda3std3__45__cpo6cbeginE)
_ZN47_INTERNAL_ca0ea99b_9_kernel_cu_3852e671_28938054cuda3std3__45__cpo6cbeginE:
	.zero		1
	.type		_ZN47_INTERNAL_ca0ea99b_9_kernel_cu_3852e671_28938054cuda3std3__48in_placeE,@object
	.size		_ZN47_INTERNAL_ca0ea99b_9_kernel_cu_3852e671_28938054cuda3std3__48in_placeE,(_ZN47_INTERNAL_ca0ea99b_9_kernel_cu_3852e671_28938054cuda3std6ranges3__45__cpo9iter_moveE - _ZN47_INTERNAL_ca0ea99b_9_kernel_cu_3852e671_28938054cuda3std3__48in_placeE)
_ZN47_INTERNAL_ca0ea99b_9_kernel_cu_3852e671_28938054cuda3std3__48in_placeE:
	.zero		1
	.type		_ZN47_INTERNAL_ca0ea99b_9_kernel_cu_3852e671_28938054cuda3std6ranges3__45__cpo9iter_moveE,@object
	.size		_ZN47_INTERNAL_ca0ea99b_9_kernel_cu_3852e671_28938054cuda3std6ranges3__45__cpo9iter_moveE,(_ZN47_INTERNAL_ca0ea99b_9_kernel_cu_3852e671_28938054cuda3std3__45__cpo5beginE - _ZN47_INTERNAL_ca0ea99b_9_kernel_cu_3852e671_28938054cuda3std6ranges3__45__cpo9iter_moveE)
_ZN47_INTERNAL_ca0ea99b_9_kernel_cu_3852e671_28938054cuda3std6ranges3__45__cpo9iter_moveE:
	.zero		1
	.type		_ZN47_INTERNAL_ca0ea99b_9_kernel_cu_3852e671_28938054cuda3std3__45__cpo5beginE,@object
	.size		_ZN47_INTERNAL_ca0ea99b_9_kernel_cu_3852e671_28938054cuda3std3__45__cpo5beginE,(_ZN47_INTERNAL_ca0ea99b_9_kernel_cu_3852e671_28938054cuda3std3__449_GLOBAL__N__ca0ea99b_9_kernel_cu_3852e671_28938056ignoreE - _ZN47_INTERNAL_ca0ea99b_9_kernel_cu_3852e671_28938054cuda3std3__45__cpo5beginE)
_ZN47_INTERNAL_ca0ea99b_9_kernel_cu_3852e671_28938054cuda3std3__45__cpo5beginE:
	.zero		1
	.type		_ZN47_INTERNAL_ca0ea99b_9_kernel_cu_3852e671_28938054cuda3std3__449_GLOBAL__N__ca0ea99b_9_kernel_cu_3852e671_28938056ignoreE,@object
	.size		_ZN47_INTERNAL_ca0ea99b_9_kernel_cu_3852e671_28938054cuda3std3__449_GLOBAL__N__ca0ea99b_9_kernel_cu_3852e671_28938056ignoreE,(_ZN47_INTERNAL_ca0ea99b_9_kernel_cu_3852e671_28938054cute7productE - _ZN47_INTERNAL_ca0ea99b_9_kernel_cu_3852e671_28938054cuda3std3__449_GLOBAL__N__ca0ea99b_9_kernel_cu_3852e671_28938056ignoreE)
_ZN47_INTERNAL_ca0ea99b_9_kernel_cu_3852e671_28938054cuda3std3__449_GLOBAL__N__ca0ea99b_9_kernel_cu_3852e671_28938056ignoreE:
	.zero		1
	.type		_ZN47_INTERNAL_ca0ea99b_9_kernel_cu_3852e671_28938054cute7productE,@object
	.size		_ZN47_INTERNAL_ca0ea99b_9_kernel_cu_3852e671_28938054cute7productE,(_ZN47_INTERNAL_ca0ea99b_9_kernel_cu_3852e671_28938054cuda3std3__45__cpo3endE - _ZN47_INTERNAL_ca0ea99b_9_kernel_cu_3852e671_28938054cute7productE)
_ZN47_INTERNAL_ca0ea99b_9_kernel_cu_3852e671_28938054cute7productE:
	.zero		1
	.type		_ZN47_INTERNAL_ca0ea99b_9_kernel_cu_3852e671_28938054cuda3std3__45__cpo3endE,@object
	.size		_ZN47_INTERNAL_ca0ea99b_9_kernel_cu_3852e671_28938054cuda3std3__45__cpo3endE,(_ZN47_INTERNAL_ca0ea99b_9_kernel_cu_3852e671_28938054cuda3std3__419piecewise_constructE - _ZN47_INTERNAL_ca0ea99b_9_kernel_cu_3852e671_28938054cuda3std3__45__cpo3endE)
_ZN47_INTERNAL_ca0ea99b_9_kernel_cu_3852e671_28938054cuda3std3__45__cpo3endE:
	.zero		1
	.type		_ZN47_INTERNAL_ca0ea99b_9_kernel_cu_3852e671_28938054cuda3std3__419piecewise_constructE,@object
	.size		_ZN47_INTERNAL_ca0ea99b_9_kernel_cu_3852e671_28938054cuda3std3__419piecewise_constructE,(_ZN47_INTERNAL_ca0ea99b_9_kernel_cu_3852e671_28938054cuda3std3__45__cpo4cendE - _ZN47_INTERNAL_ca0ea99b_9_kernel_cu_3852e671_28938054cuda3std3__419piecewise_constructE)
_ZN47_INTERNAL_ca0ea99b_9_kernel_cu_3852e671_28938054cuda3std3__419piecewise_constructE:
	.zero		1
	.type		_ZN47_INTERNAL_ca0ea99b_9_kernel_cu_3852e671_28938054cuda3std3__45__cpo4cendE,@object
	.size		_ZN47_INTERNAL_ca0ea99b_9_kernel_cu_3852e671_28938054cuda3std3__45__cpo4cendE,(_ZN47_INTERNAL_ca0ea99b_9_kernel_cu_3852e671_28938054cuda3std6ranges3__45__cpo4swapE - _ZN47_INTERNAL_ca0ea99b_9_kernel_cu_3852e671_28938054cuda3std3__45__cpo4cendE)
_ZN47_INTERNAL_ca0ea99b_9_kernel_cu_3852e671_28938054cuda3std3__45__cpo4cendE:
	.zero		1
	.type		_ZN47_INTERNAL_ca0ea99b_9_kernel_cu_3852e671_28938054cuda3std6ranges3__45__cpo4swapE,@object
	.size		_ZN47_INTERNAL_ca0ea99b_9_kernel_cu_3852e671_28938054cuda3std6ranges3__45__cpo4swapE,(.L_10 - _ZN47_INTERNAL_ca0ea99b_9_kernel_cu_3852e671_28938054cuda3std6ranges3__45__cpo4swapE)
_ZN47_INTERNAL_ca0ea99b_9_kernel_cu_3852e671_28938054cuda3std6ranges3__45__cpo4swapE:
	.zero		1
.L_10:


//--------------------- .nv.constant0._ZN9deep_gemm24sm100_fp8_gemm_1d1d_implILN4cute4UMMA5MajorE0ELS3_0ELj0ELj7168ELj2048ELj128ELj224ELj128ELj64ELj128ELj128ELj64ELj4ELj128ELj128ELj1ELb0ELj138ELNS_8GemmTypeE1ELb0EN7cutlass10bfloat16_tENS_16EpilogueIdentityEEEvPijjj14CUtensorMap_stS9_S9_S9_S9_ --------------------------
	.section	.nv.constant0._ZN9deep_gemm24sm100_fp8_gemm_1d1d_implILN4cute4UMMA5MajorE0ELS3_0ELj0ELj7168ELj2048ELj128ELj224ELj128ELj64ELj128ELj128ELj64ELj4ELj128ELj128ELj1ELb0ELj138ELNS_8GemmTypeE1ELb0EN7cutlass10bfloat16_tENS_16EpilogueIdentityEEEvPijjj14CUtensorMap_stS9_S9_S9_S9_,"a",@progbits
	.sectionflags	@""
	.align	4
.nv.constant0._ZN9deep_gemm24sm100_fp8_gemm_1d1d_implILN4cute4UMMA5MajorE0ELS3_0ELj0ELj7168ELj2048ELj128ELj224ELj128ELj64ELj128ELj128ELj64ELj4ELj128ELj128ELj1ELb0ELj138ELNS_8GemmTypeE1ELb0EN7cutlass10bfloat16_tENS_16EpilogueIdentityEEEvPijjj14CUtensorMap_stS9_S9_S9_S9_:
	.zero		1600


//--------------------- SYMBOLS --------------------------

	.type		.nv.reservedSmem.offset0,@object
	.size		.nv.reservedSmem.offset0,0x4
	.type		.nv.reservedSmem.cap,@object
	.size		.nv.reservedSmem.cap,0x4
